//
// Generated by NVIDIA NVVM Compiler
//
// Compiler Build ID: CL-36424714
// Cuda compilation tools, release 13.0, V13.0.88
// Based on NVVM 20.0.0
//

.version 9.0
.target sm_100
.address_size 64

	// .globl	my_kernel_kernel0
// _ZZ17my_kernel_kernel0E18PaddedInput_shared has been demoted
// _ZZ17my_kernel_kernel0E18placeholder_shared has been demoted

.visible .entry my_kernel_kernel0(
	.param .u64 .ptr .align 1 my_kernel_kernel0_param_0,
	.param .u64 .ptr .align 1 my_kernel_kernel0_param_1,
	.param .u64 .ptr .align 1 my_kernel_kernel0_param_2,
	.param .u64 .ptr .align 1 my_kernel_kernel0_param_3
)
{
	.reg .pred 	%p<29>;
	.reg .b16 	%rs<88>;
	.reg .b32 	%r<212>;
	.reg .b32 	%f<473>;
	.reg .b64 	%rd<38>;
	// demoted variable
	.shared .align 4 .b8 _ZZ17my_kernel_kernel0E18PaddedInput_shared[21504];
	// demoted variable
	.shared .align 4 .b8 _ZZ17my_kernel_kernel0E18placeholder_shared[24];
	mov.u32 	%r39, %ctaid.x;
	mul.hi.u32 	%r40, %r39, 818089009;
	shr.u32 	%r41, %r40, 5;
	mul.lo.s32 	%r1, %r41, 28;
	mov.u32 	%r42, %tid.x;
	shl.b32 	%r43, %r42, 2;
	mul.lo.s32 	%r44, %r41, 168;
	sub.s32 	%r45, %r39, %r44;
	cvt.u16.u32 	%rs30, %r45;
	mul.lo.s16 	%rs31, %rs30, 171;
	shr.u16 	%rs1, %rs31, 12;
	mul.lo.s32 	%r2, %r41, 225792;
	mul.wide.u16 	%r46, %rs1, 1152;
	mul.hi.u32 	%r47, %r39, 715827883;
	shr.u32 	%r48, %r47, 2;
	mul.lo.s32 	%r49, %r48, 24;
	sub.s32 	%r50, %r39, %r49;
	mul.lo.s32 	%r3, %r50, 6;
	add.s32 	%r51, %r2, %r46;
	mad.lo.s32 	%r52, %r39, 6, %r51;
	add.s32 	%r53, %r52, %r43;
	mul.lo.s32 	%r54, %r48, 144;
	sub.s32 	%r55, %r53, %r54;
	add.s32 	%r4, %r55, -8205;
	add.s32 	%r5, %r55, -8206;
	add.s32 	%r6, %r55, -8207;
	add.s32 	%r7, %r55, -8208;
	mov.b32 	%r200, 0;
	mov.f32 	%f421, 0f00000000;
	mov.f32 	%f422, %f421;
	mov.f32 	%f423, %f421;
	mov.f32 	%f424, %f421;
	mov.f32 	%f425, %f421;
	mov.f32 	%f426, %f421;
	mov.f32 	%f427, %f421;
	mov.f32 	%f428, %f421;
	mov.f32 	%f429, %f421;
	mov.f32 	%f430, %f421;
	mov.f32 	%f431, %f421;
	mov.f32 	%f432, %f421;
	mov.f32 	%f433, %f421;
	mov.f32 	%f434, %f421;
	mov.f32 	%f435, %f421;
	mov.f32 	%f436, %f421;
	mov.f32 	%f437, %f421;
	mov.f32 	%f438, %f421;
	mov.f32 	%f439, %f421;
	mov.f32 	%f440, %f421;
	mov.f32 	%f441, %f421;
	mov.f32 	%f442, %f421;
	mov.f32 	%f443, %f421;
	mov.f32 	%f444, %f421;
	mov.f32 	%f445, %f421;
	mov.f32 	%f446, %f421;
	mov.f32 	%f447, %f421;
	mov.f32 	%f448, %f421;
	mov.f32 	%f449, %f421;
	mov.f32 	%f450, %f421;
	mov.f32 	%f451, %f421;
	mov.f32 	%f452, %f421;
	mov.f32 	%f453, %f421;
	mov.f32 	%f454, %f421;
	mov.f32 	%f455, %f421;
	mov.f32 	%f456, %f421;
	mov.f32 	%f457, %f421;
	mov.f32 	%f458, %f421;
	mov.f32 	%f459, %f421;
	mov.f32 	%f460, %f421;
	mov.f32 	%f461, %f421;
	mov.f32 	%f462, %f421;
	mov.f32 	%f463, %f421;
	mov.f32 	%f464, %f421;
	mov.f32 	%f465, %f421;
	mov.f32 	%f466, %f421;
	mov.f32 	%f467, %f421;
	mov.f32 	%f468, %f421;
$L__BB0_1:
	mov.b32 	%r201, 0;
$L__BB0_2:
	mov.u32 	%r58, %tid.x;
	shl.b32 	%r59, %r58, 4;
	mov.u32 	%r60, _ZZ17my_kernel_kernel0E18PaddedInput_shared;
	add.s32 	%r61, %r59, %r60;
	add.s32 	%r202, %r61, 8;
	cvt.u16.u32 	%rs32, %r58;
	shl.b16 	%rs80, %rs32, 2;
	or.b16  	%rs86, %rs80, 3;
	or.b16  	%rs84, %rs80, 2;
	shl.b32 	%r203, %r58, 2;
	or.b32  	%r209, %r203, 3;
	or.b16  	%rs82, %rs80, 1;
	or.b32  	%r205, %r203, 1;
	or.b32  	%r207, %r203, 2;
	bar.sync 	0;
	mov.b32 	%r211, 8;
	mov.u16 	%rs81, %rs80;
	mov.u32 	%r204, %r7;
	mov.u32 	%r206, %r6;
	mov.u16 	%rs83, %rs82;
	mov.u32 	%r208, %r5;
	mov.u16 	%rs85, %rs84;
	mov.u32 	%r210, %r4;
	mov.u16 	%rs87, %rs86;
$L__BB0_3:
	mul.hi.u16 	%rs33, %rs87, -21845;
	shr.u16 	%rs18, %rs33, 5;
	mul.hi.u16 	%rs34, %rs85, -21845;
	shr.u16 	%rs19, %rs34, 5;
	mul.hi.u16 	%rs35, %rs83, -21845;
	shr.u16 	%rs20, %rs35, 5;
	mul.hi.u16 	%rs36, %rs80, -21845;
	shr.u16 	%rs21, %rs36, 5;
	shr.u16 	%rs37, %rs80, 6;
	mul.hi.u16 	%rs38, %rs37, 3121;
	mad.lo.s16 	%rs39, %rs38, -1344, %rs87;
	add.s16 	%rs40, %rs39, -3;
	mul.hi.u16 	%rs41, %rs40, -21845;
	shr.u16 	%rs42, %rs41, 5;
	cvt.u32.u16 	%r62, %rs42;
	add.s32 	%r63, %r1, %r62;
	or.b32  	%r65, %r63, %r200;
	setp.eq.s32 	%p1, %r65, 0;
	add.s32 	%r66, %r63, %r200;
	setp.gt.u32 	%p2, %r66, 56;
	or.pred  	%p3, %p1, %p2;
	mov.f32 	%f469, 0f00000000;
	@%p3 bra 	$L__BB0_6;
	mad.lo.s16 	%rs43, %rs21, -48, %rs87;
	mad.lo.s16 	%rs44, %rs43, 171, -513;
	shr.u16 	%rs45, %rs44, 10;
	cvt.u32.u16 	%r67, %rs45;
	mul.wide.u16 	%r68, %rs1, 8;
	add.s32 	%r69, %r68, %r67;
	or.b32  	%r71, %r69, %r201;
	setp.eq.s32 	%p4, %r71, 0;
	add.s32 	%r72, %r69, %r201;
	setp.gt.u32 	%p5, %r72, 56;
	or.pred  	%p6, %p4, %p5;
	@%p6 bra 	$L__BB0_6;
	ld.param.u64 	%rd31, [my_kernel_kernel0_param_0];
	mul.hi.u32 	%r73, %r203, -1431655765;
	shr.u32 	%r74, %r73, 2;
	mul.lo.s32 	%r75, %r74, 6;
	mul.lo.s16 	%rs46, %rs21, 48;
	sub.s16 	%rs47, %rs81, %rs46;
	cvt.u32.u16 	%r76, %rs47;
	and.b32  	%r77, %r76, 255;
	mul.hi.u32 	%r78, %r77, 715827883;
	add.s32 	%r79, %r201, %r78;
	shr.u32 	%r80, %r203, 6;
	mul.hi.u32 	%r81, %r80, 204522253;
	mul.lo.s32 	%r82, %r81, 1344;
	sub.s32 	%r83, %r203, %r82;
	mul.hi.u32 	%r84, %r83, -1431655765;
	shr.u32 	%r85, %r84, 5;
	add.s32 	%r86, %r200, %r85;
	mad.lo.s32 	%r87, %r81, 451584, %r204;
	mad.lo.s32 	%r88, %r86, 8064, %r87;
	mad.lo.s32 	%r89, %r79, 144, %r88;
	sub.s32 	%r90, %r89, %r75;
	cvta.to.global.u64 	%rd5, %rd31;
	mul.wide.s32 	%rd6, %r90, 4;
	add.s64 	%rd7, %rd5, %rd6;
	ld.global.nc.f32 	%f469, [%rd7];
$L__BB0_6:
	st.shared.f32 	[%r202+-8], %f469;
	shr.u16 	%rs48, %rs83, 6;
	mul.hi.u16 	%rs49, %rs48, 3121;
	mad.lo.s16 	%rs50, %rs49, -1344, %rs87;
	add.s16 	%rs51, %rs50, -2;
	mul.hi.u16 	%rs52, %rs51, -21845;
	shr.u16 	%rs53, %rs52, 5;
	cvt.u32.u16 	%r91, %rs53;
	add.s32 	%r92, %r1, %r91;
	or.b32  	%r94, %r92, %r200;
	setp.eq.s32 	%p7, %r94, 0;
	add.s32 	%r95, %r92, %r200;
	setp.gt.u32 	%p8, %r95, 56;
	or.pred  	%p9, %p7, %p8;
	mov.f32 	%f470, 0f00000000;
	@%p9 bra 	$L__BB0_9;
	mad.lo.s16 	%rs54, %rs20, -48, %rs87;
	mad.lo.s16 	%rs55, %rs54, 171, -342;
	shr.u16 	%rs56, %rs55, 10;
	cvt.u32.u16 	%r96, %rs56;
	mul.wide.u16 	%r97, %rs1, 8;
	add.s32 	%r98, %r97, %r96;
	or.b32  	%r100, %r98, %r201;
	setp.eq.s32 	%p10, %r100, 0;
	add.s32 	%r101, %r98, %r201;
	setp.gt.u32 	%p11, %r101, 56;
	or.pred  	%p12, %p10, %p11;
	@%p12 bra 	$L__BB0_9;
	ld.param.u64 	%rd32, [my_kernel_kernel0_param_0];
	mul.hi.u32 	%r102, %r205, -1431655765;
	shr.u32 	%r103, %r102, 2;
	mul.lo.s32 	%r104, %r103, 6;
	mul.lo.s16 	%rs57, %rs20, 48;
	sub.s16 	%rs58, %rs82, %rs57;
	cvt.u32.u16 	%r105, %rs58;
	and.b32  	%r106, %r105, 255;
	mul.hi.u32 	%r107, %r106, 715827883;
	add.s32 	%r108, %r201, %r107;
	shr.u32 	%r109, %r205, 6;
	mul.hi.u32 	%r110, %r109, 204522253;
	mul.lo.s32 	%r111, %r110, 1344;
	sub.s32 	%r112, %r205, %r111;
	mul.hi.u32 	%r113, %r112, -1431655765;
	shr.u32 	%r114, %r113, 5;
	add.s32 	%r115, %r200, %r114;
	mad.lo.s32 	%r116, %r110, 451584, %r206;
	mad.lo.s32 	%r117, %r115, 8064, %r116;
	mad.lo.s32 	%r118, %r108, 144, %r117;
	sub.s32 	%r119, %r118, %r104;
	cvta.to.global.u64 	%rd8, %rd32;
	mul.wide.s32 	%rd9, %r119, 4;
	add.s64 	%rd10, %rd8, %rd9;
	ld.global.nc.f32 	%f470, [%rd10];
$L__BB0_9:
	st.shared.f32 	[%r202+-4], %f470;
	shr.u16 	%rs59, %rs85, 6;
	mul.hi.u16 	%rs60, %rs59, 3121;
	mad.lo.s16 	%rs61, %rs60, -1344, %rs87;
	add.s16 	%rs62, %rs61, -1;
	mul.hi.u16 	%rs63, %rs62, -21845;
	shr.u16 	%rs64, %rs63, 5;
	cvt.u32.u16 	%r120, %rs64;
	add.s32 	%r121, %r1, %r120;
	or.b32  	%r123, %r121, %r200;
	setp.eq.s32 	%p13, %r123, 0;
	add.s32 	%r124, %r121, %r200;
	setp.gt.u32 	%p14, %r124, 56;
	or.pred  	%p15, %p13, %p14;
	mov.f32 	%f471, 0f00000000;
	@%p15 bra 	$L__BB0_12;
	mad.lo.s16 	%rs65, %rs19, -48, %rs87;
	mad.lo.s16 	%rs66, %rs65, 171, -171;
	shr.u16 	%rs67, %rs66, 10;
	cvt.u32.u16 	%r125, %rs67;
	mul.wide.u16 	%r126, %rs1, 8;
	add.s32 	%r127, %r126, %r125;
	or.b32  	%r129, %r127, %r201;
	setp.eq.s32 	%p16, %r129, 0;
	add.s32 	%r130, %r127, %r201;
	setp.gt.u32 	%p17, %r130, 56;
	or.pred  	%p18, %p16, %p17;
	@%p18 bra 	$L__BB0_12;
	ld.param.u64 	%rd33, [my_kernel_kernel0_param_0];
	mul.hi.u32 	%r131, %r207, -1431655765;
	shr.u32 	%r132, %r131, 2;
	mul.lo.s32 	%r133, %r132, 6;
	mul.lo.s16 	%rs68, %rs19, 48;
	sub.s16 	%rs69, %rs84, %rs68;
	cvt.u32.u16 	%r134, %rs69;
	and.b32  	%r135, %r134, 255;
	mul.hi.u32 	%r136, %r135, 715827883;
	add.s32 	%r137, %r201, %r136;
	shr.u32 	%r138, %r207, 6;
	mul.hi.u32 	%r139, %r138, 204522253;
	mul.lo.s32 	%r140, %r139, 1344;
	sub.s32 	%r141, %r207, %r140;
	mul.hi.u32 	%r142, %r141, -1431655765;
	shr.u32 	%r143, %r142, 5;
	add.s32 	%r144, %r200, %r143;
	mad.lo.s32 	%r145, %r139, 451584, %r208;
	mad.lo.s32 	%r146, %r144, 8064, %r145;
	mad.lo.s32 	%r147, %r137, 144, %r146;
	sub.s32 	%r148, %r147, %r133;
	cvta.to.global.u64 	%rd11, %rd33;
	mul.wide.s32 	%rd12, %r148, 4;
	add.s64 	%rd13, %rd11, %rd12;
	ld.global.nc.f32 	%f471, [%rd13];
$L__BB0_12:
	st.shared.f32 	[%r202], %f471;
	shr.u16 	%rs70, %rs87, 6;
	mul.hi.u16 	%rs71, %rs70, 3121;
	mad.lo.s16 	%rs72, %rs71, -1344, %rs87;
	mul.hi.u16 	%rs73, %rs72, -21845;
	shr.u16 	%rs74, %rs73, 5;
	cvt.u32.u16 	%r149, %rs74;
	add.s32 	%r150, %r1, %r149;
	or.b32  	%r152, %r150, %r200;
	setp.eq.s32 	%p19, %r152, 0;
	add.s32 	%r153, %r150, %r200;
	setp.gt.u32 	%p20, %r153, 56;
	or.pred  	%p21, %p19, %p20;
	mov.f32 	%f472, 0f00000000;
	@%p21 bra 	$L__BB0_15;
	mad.lo.s16 	%rs75, %rs18, -48, %rs87;
	mul.lo.s16 	%rs76, %rs75, 171;
	shr.u16 	%rs77, %rs76, 10;
	cvt.u32.u16 	%r154, %rs77;
	mul.wide.u16 	%r155, %rs1, 8;
	add.s32 	%r156, %r155, %r154;
	or.b32  	%r158, %r156, %r201;
	setp.eq.s32 	%p22, %r158, 0;
	add.s32 	%r159, %r156, %r201;
	setp.gt.u32 	%p23, %r159, 56;
	or.pred  	%p24, %p22, %p23;
	@%p24 bra 	$L__BB0_15;
	ld.param.u64 	%rd34, [my_kernel_kernel0_param_0];
	mul.hi.u32 	%r160, %r209, -1431655765;
	shr.u32 	%r161, %r160, 2;
	mul.lo.s32 	%r162, %r161, 6;
	mul.lo.s16 	%rs78, %rs18, 48;
	sub.s16 	%rs79, %rs86, %rs78;
	cvt.u32.u16 	%r163, %rs79;
	and.b32  	%r164, %r163, 255;
	mul.hi.u32 	%r165, %r164, 715827883;
	add.s32 	%r166, %r201, %r165;
	shr.u32 	%r167, %r209, 6;
	mul.hi.u32 	%r168, %r167, 204522253;
	mul.lo.s32 	%r169, %r168, 1344;
	sub.s32 	%r170, %r209, %r169;
	mul.hi.u32 	%r171, %r170, -1431655765;
	shr.u32 	%r172, %r171, 5;
	add.s32 	%r173, %r200, %r172;
	mad.lo.s32 	%r174, %r168, 451584, %r210;
	mad.lo.s32 	%r175, %r173, 8064, %r174;
	mad.lo.s32 	%r176, %r166, 144, %r175;
	sub.s32 	%r177, %r176, %r162;
	cvta.to.global.u64 	%rd14, %rd34;
	mul.wide.s32 	%rd15, %r177, 4;
	add.s64 	%rd16, %rd14, %rd15;
	ld.global.nc.f32 	%f472, [%rd16];
$L__BB0_15:
	st.shared.f32 	[%r202+4], %f472;
	add.s32 	%r211, %r211, 1792;
	add.s16 	%rs87, %rs87, 448;
	add.s32 	%r210, %r210, 448;
	add.s32 	%r209, %r209, 448;
	add.s16 	%rs86, %rs86, -64;
	add.s16 	%rs85, %rs85, 448;
	add.s32 	%r208, %r208, 448;
	add.s32 	%r207, %r207, 448;
	add.s16 	%rs84, %rs84, -64;
	add.s16 	%rs83, %rs83, 448;
	add.s32 	%r206, %r206, 448;
	add.s32 	%r205, %r205, 448;
	add.s16 	%rs82, %rs82, -64;
	add.s32 	%r204, %r204, 448;
	add.s32 	%r203, %r203, 448;
	add.s16 	%rs81, %rs81, -64;
	add.s16 	%rs80, %rs80, 448;
	add.s32 	%r202, %r202, 1792;
	setp.ne.s32 	%p25, %r211, 21512;
	@%p25 bra 	$L__BB0_3;
	mov.u32 	%r35, %tid.x;
	setp.gt.u32 	%p26, %r35, 1;
	@%p26 bra 	$L__BB0_18;
	ld.param.u64 	%rd35, [my_kernel_kernel0_param_1];
	mul.lo.s32 	%r178, %r201, 144;
	mad.lo.s32 	%r179, %r35, 3, %r3;
	mad.lo.s32 	%r180, %r200, 432, %r179;
	add.s32 	%r181, %r180, %r178;
	cvta.to.global.u64 	%rd17, %rd35;
	mul.wide.u32 	%rd18, %r181, 4;
	add.s64 	%rd19, %rd17, %rd18;
	ld.global.nc.f32 	%f162, [%rd19];
	mov.u32 	%r182, _ZZ17my_kernel_kernel0E18placeholder_shared;
	mad.lo.s32 	%r183, %r35, 12, %r182;
	st.shared.f32 	[%r183], %f162;
	cvt.u64.u32 	%rd20, %r178;
	cvt.u64.u32 	%rd21, %r180;
	add.s64 	%rd22, %rd21, %rd20;
	shl.b64 	%rd23, %rd22, 2;
	add.s64 	%rd24, %rd17, %rd23;
	ld.global.nc.f32 	%f163, [%rd24+4];
	st.shared.f32 	[%r183+4], %f163;
	ld.global.nc.f32 	%f164, [%rd24+8];
	st.shared.f32 	[%r183+8], %f164;
$L__BB0_18:
	bar.sync 	0;
	mov.u32 	%r184, _ZZ17my_kernel_kernel0E18PaddedInput_shared;
	mad.lo.s32 	%r185, %r35, 24, %r184;
	ld.shared.f32 	%f165, [%r185];
	ld.shared.f32 	%f166, [_ZZ17my_kernel_kernel0E18placeholder_shared];
	fma.rn.f32 	%f468, %f165, %f166, %f468;
	ld.shared.f32 	%f167, [%r185+12];
	ld.shared.f32 	%f168, [_ZZ17my_kernel_kernel0E18placeholder_shared+12];
	fma.rn.f32 	%f456, %f167, %f168, %f456;
	ld.shared.f32 	%f169, [%r185+2688];
	fma.rn.f32 	%f444, %f169, %f166, %f444;
	ld.shared.f32 	%f170, [%r185+2700];
	fma.rn.f32 	%f432, %f170, %f168, %f432;
	ld.shared.f32 	%f171, [%r185+5376];
	fma.rn.f32 	%f465, %f171, %f166, %f465;
	ld.shared.f32 	%f172, [%r185+5388];
	fma.rn.f32 	%f453, %f172, %f168, %f453;
	ld.shared.f32 	%f173, [%r185+8064];
	fma.rn.f32 	%f441, %f173, %f166, %f441;
	ld.shared.f32 	%f174, [%r185+8076];
	fma.rn.f32 	%f429, %f174, %f168, %f429;
	ld.shared.f32 	%f175, [%r185+10752];
	fma.rn.f32 	%f462, %f175, %f166, %f462;
	ld.shared.f32 	%f176, [%r185+10764];
	fma.rn.f32 	%f450, %f176, %f168, %f450;
	ld.shared.f32 	%f177, [%r185+13440];
	fma.rn.f32 	%f438, %f177, %f166, %f438;
	ld.shared.f32 	%f178, [%r185+13452];
	fma.rn.f32 	%f426, %f178, %f168, %f426;
	ld.shared.f32 	%f179, [%r185+16128];
	fma.rn.f32 	%f459, %f179, %f166, %f459;
	ld.shared.f32 	%f180, [%r185+16140];
	fma.rn.f32 	%f447, %f180, %f168, %f447;
	ld.shared.f32 	%f181, [%r185+18816];
	fma.rn.f32 	%f435, %f181, %f166, %f435;
	ld.shared.f32 	%f182, [%r185+18828];
	fma.rn.f32 	%f423, %f182, %f168, %f423;
	ld.shared.f32 	%f183, [%r185+4];
	ld.shared.f32 	%f184, [_ZZ17my_kernel_kernel0E18placeholder_shared+4];
	fma.rn.f32 	%f467, %f183, %f184, %f467;
	ld.shared.f32 	%f185, [%r185+16];
	ld.shared.f32 	%f186, [_ZZ17my_kernel_kernel0E18placeholder_shared+16];
	fma.rn.f32 	%f455, %f185, %f186, %f455;
	ld.shared.f32 	%f187, [%r185+2692];
	fma.rn.f32 	%f443, %f187, %f184, %f443;
	ld.shared.f32 	%f188, [%r185+2704];
	fma.rn.f32 	%f431, %f188, %f186, %f431;
	ld.shared.f32 	%f189, [%r185+5380];
	fma.rn.f32 	%f464, %f189, %f184, %f464;
	ld.shared.f32 	%f190, [%r185+5392];
	fma.rn.f32 	%f452, %f190, %f186, %f452;
	ld.shared.f32 	%f191, [%r185+8068];
	fma.rn.f32 	%f440, %f191, %f184, %f440;
	ld.shared.f32 	%f192, [%r185+8080];
	fma.rn.f32 	%f428, %f192, %f186, %f428;
	ld.shared.f32 	%f193, [%r185+10756];
	fma.rn.f32 	%f461, %f193, %f184, %f461;
	ld.shared.f32 	%f194, [%r185+10768];
	fma.rn.f32 	%f449, %f194, %f186, %f449;
	ld.shared.f32 	%f195, [%r185+13444];
	fma.rn.f32 	%f437, %f195, %f184, %f437;
	ld.shared.f32 	%f196, [%r185+13456];
	fma.rn.f32 	%f425, %f196, %f186, %f425;
	ld.shared.f32 	%f197, [%r185+16132];
	fma.rn.f32 	%f458, %f197, %f184, %f458;
	ld.shared.f32 	%f198, [%r185+16144];
	fma.rn.f32 	%f446, %f198, %f186, %f446;
	ld.shared.f32 	%f199, [%r185+18820];
	fma.rn.f32 	%f434, %f199, %f184, %f434;
	ld.shared.f32 	%f200, [%r185+18832];
	fma.rn.f32 	%f422, %f200, %f186, %f422;
	ld.shared.f32 	%f201, [%r185+8];
	ld.shared.f32 	%f202, [_ZZ17my_kernel_kernel0E18placeholder_shared+8];
	fma.rn.f32 	%f466, %f201, %f202, %f466;
	ld.shared.f32 	%f203, [%r185+20];
	ld.shared.f32 	%f204, [_ZZ17my_kernel_kernel0E18placeholder_shared+20];
	fma.rn.f32 	%f454, %f203, %f204, %f454;
	ld.shared.f32 	%f205, [%r185+2696];
	fma.rn.f32 	%f442, %f205, %f202, %f442;
	ld.shared.f32 	%f206, [%r185+2708];
	fma.rn.f32 	%f430, %f206, %f204, %f430;
	ld.shared.f32 	%f207, [%r185+5384];
	fma.rn.f32 	%f463, %f207, %f202, %f463;
	ld.shared.f32 	%f208, [%r185+5396];
	fma.rn.f32 	%f451, %f208, %f204, %f451;
	ld.shared.f32 	%f209, [%r185+8072];
	fma.rn.f32 	%f439, %f209, %f202, %f439;
	ld.shared.f32 	%f210, [%r185+8084];
	fma.rn.f32 	%f427, %f210, %f204, %f427;
	ld.shared.f32 	%f211, [%r185+10760];
	fma.rn.f32 	%f460, %f211, %f202, %f460;
	ld.shared.f32 	%f212, [%r185+10772];
	fma.rn.f32 	%f448, %f212, %f204, %f448;
	ld.shared.f32 	%f213, [%r185+13448];
	fma.rn.f32 	%f436, %f213, %f202, %f436;
	ld.shared.f32 	%f214, [%r185+13460];
	fma.rn.f32 	%f424, %f214, %f204, %f424;
	ld.shared.f32 	%f215, [%r185+16136];
	fma.rn.f32 	%f457, %f215, %f202, %f457;
	ld.shared.f32 	%f216, [%r185+16148];
	fma.rn.f32 	%f445, %f216, %f204, %f445;
	ld.shared.f32 	%f217, [%r185+18824];
	fma.rn.f32 	%f433, %f217, %f202, %f433;
	ld.shared.f32 	%f218, [%r185+18836];
	fma.rn.f32 	%f421, %f218, %f204, %f421;
	add.s32 	%r201, %r201, 1;
	setp.ne.s32 	%p27, %r201, 3;
	@%p27 bra 	$L__BB0_2;
	add.s32 	%r200, %r200, 1;
	setp.ne.s32 	%p28, %r200, 3;
	@%p28 bra 	$L__BB0_1;
	ld.param.u64 	%rd37, [my_kernel_kernel0_param_3];
	ld.param.u64 	%rd36, [my_kernel_kernel0_param_2];
	cvta.to.global.u64 	%rd25, %rd36;
	cvta.to.global.u64 	%rd26, %rd37;
	shr.u32 	%r186, %r35, 3;
	cvt.u32.u16 	%r187, %rs1;
	prmt.b32 	%r188, %r186, %r187, 0x3340U;
	prmt.b32 	%r189, %r190, %r191, 0x3340U;
	prmt.b32 	%r192, %r188, %r189, 0x5410U;
	mov.b32 	%r193, 0;
	mov.b32 	%r194, 75505536;
	dp2a.lo.u32.u32 	%r195, %r194, %r192, %r193;
	and.b32  	%r196, %r35, 7;
	mad.lo.s32 	%r197, %r196, 144, %r3;
	add.s32 	%r198, %r197, %r2;
	add.s32 	%r199, %r198, %r195;
	mul.wide.u32 	%rd27, %r3, 4;
	add.s64 	%rd28, %rd26, %rd27;
	ld.global.nc.f32 	%f219, [%rd28];
	add.f32 	%f220, %f468, %f219;
	min.f32 	%f221, %f220, 0f40C00000;
	max.f32 	%f222, %f221, 0f00000000;
	mul.wide.u32 	%rd29, %r199, 4;
	add.s64 	%rd30, %rd25, %rd29;
	st.global.f32 	[%rd30], %f222;
	ld.global.nc.f32 	%f223, [%rd28+12];
	add.f32 	%f224, %f456, %f223;
	min.f32 	%f225, %f224, 0f40C00000;
	max.f32 	%f226, %f225, 0f00000000;
	st.global.f32 	[%rd30+12], %f226;
	add.f32 	%f227, %f444, %f219;
	min.f32 	%f228, %f227, 0f40C00000;
	max.f32 	%f229, %f228, 0f00000000;
	st.global.f32 	[%rd30+451584], %f229;
	add.f32 	%f230, %f432, %f223;
	min.f32 	%f231, %f230, 0f40C00000;
	max.f32 	%f232, %f231, 0f00000000;
	st.global.f32 	[%rd30+451596], %f232;
	ld.global.nc.f32 	%f233, [%rd28+4];
	add.f32 	%f234, %f467, %f233;
	min.f32 	%f235, %f234, 0f40C00000;
	max.f32 	%f236, %f235, 0f00000000;
	st.global.f32 	[%rd30+4], %f236;
	ld.global.nc.f32 	%f237, [%rd28+16];
	add.f32 	%f238, %f455, %f237;
	min.f32 	%f239, %f238, 0f40C00000;
	max.f32 	%f240, %f239, 0f00000000;
	st.global.f32 	[%rd30+16], %f240;
	add.f32 	%f241, %f443, %f233;
	min.f32 	%f242, %f241, 0f40C00000;
	max.f32 	%f243, %f242, 0f00000000;
	st.global.f32 	[%rd30+451588], %f243;
	add.f32 	%f244, %f431, %f237;
	min.f32 	%f245, %f244, 0f40C00000;
	max.f32 	%f246, %f245, 0f00000000;
	st.global.f32 	[%rd30+451600], %f246;
	ld.global.nc.f32 	%f247, [%rd28+8];
	add.f32 	%f248, %f466, %f247;
	min.f32 	%f249, %f248, 0f40C00000;
	max.f32 	%f250, %f249, 0f00000000;
	st.global.f32 	[%rd30+8], %f250;
	ld.global.nc.f32 	%f251, [%rd28+20];
	add.f32 	%f252, %f454, %f251;
	min.f32 	%f253, %f252, 0f40C00000;
	max.f32 	%f254, %f253, 0f00000000;
	st.global.f32 	[%rd30+20], %f254;
	add.f32 	%f255, %f442, %f247;
	min.f32 	%f256, %f255, 0f40C00000;
	max.f32 	%f257, %f256, 0f00000000;
	st.global.f32 	[%rd30+451592], %f257;
	add.f32 	%f258, %f430, %f251;
	min.f32 	%f259, %f258, 0f40C00000;
	max.f32 	%f260, %f259, 0f00000000;
	st.global.f32 	[%rd30+451604], %f260;
	add.f32 	%f261, %f465, %f219;
	min.f32 	%f262, %f261, 0f40C00000;
	max.f32 	%f263, %f262, 0f00000000;
	st.global.f32 	[%rd30+1806336], %f263;
	add.f32 	%f264, %f453, %f223;
	min.f32 	%f265, %f264, 0f40C00000;
	max.f32 	%f266, %f265, 0f00000000;
	st.global.f32 	[%rd30+1806348], %f266;
	add.f32 	%f267, %f441, %f219;
	min.f32 	%f268, %f267, 0f40C00000;
	max.f32 	%f269, %f268, 0f00000000;
	st.global.f32 	[%rd30+2257920], %f269;
	add.f32 	%f270, %f429, %f223;
	min.f32 	%f271, %f270, 0f40C00000;
	max.f32 	%f272, %f271, 0f00000000;
	st.global.f32 	[%rd30+2257932], %f272;
	add.f32 	%f273, %f464, %f233;
	min.f32 	%f274, %f273, 0f40C00000;
	max.f32 	%f275, %f274, 0f00000000;
	st.global.f32 	[%rd30+1806340], %f275;
	add.f32 	%f276, %f452, %f237;
	min.f32 	%f277, %f276, 0f40C00000;
	max.f32 	%f278, %f277, 0f00000000;
	st.global.f32 	[%rd30+1806352], %f278;
	add.f32 	%f279, %f440, %f233;
	min.f32 	%f280, %f279, 0f40C00000;
	max.f32 	%f281, %f280, 0f00000000;
	st.global.f32 	[%rd30+2257924], %f281;
	add.f32 	%f282, %f428, %f237;
	min.f32 	%f283, %f282, 0f40C00000;
	max.f32 	%f284, %f283, 0f00000000;
	st.global.f32 	[%rd30+2257936], %f284;
	add.f32 	%f285, %f463, %f247;
	min.f32 	%f286, %f285, 0f40C00000;
	max.f32 	%f287, %f286, 0f00000000;
	st.global.f32 	[%rd30+1806344], %f287;
	add.f32 	%f288, %f451, %f251;
	min.f32 	%f289, %f288, 0f40C00000;
	max.f32 	%f290, %f289, 0f00000000;
	st.global.f32 	[%rd30+1806356], %f290;
	add.f32 	%f291, %f439, %f247;
	min.f32 	%f292, %f291, 0f40C00000;
	max.f32 	%f293, %f292, 0f00000000;
	st.global.f32 	[%rd30+2257928], %f293;
	add.f32 	%f294, %f427, %f251;
	min.f32 	%f295, %f294, 0f40C00000;
	max.f32 	%f296, %f295, 0f00000000;
	st.global.f32 	[%rd30+2257940], %f296;
	add.f32 	%f297, %f462, %f219;
	min.f32 	%f298, %f297, 0f40C00000;
	max.f32 	%f299, %f298, 0f00000000;
	st.global.f32 	[%rd30+3612672], %f299;
	add.f32 	%f300, %f450, %f223;
	min.f32 	%f301, %f300, 0f40C00000;
	max.f32 	%f302, %f301, 0f00000000;
	st.global.f32 	[%rd30+3612684], %f302;
	add.f32 	%f303, %f438, %f219;
	min.f32 	%f304, %f303, 0f40C00000;
	max.f32 	%f305, %f304, 0f00000000;
	st.global.f32 	[%rd30+4064256], %f305;
	add.f32 	%f306, %f426, %f223;
	min.f32 	%f307, %f306, 0f40C00000;
	max.f32 	%f308, %f307, 0f00000000;
	st.global.f32 	[%rd30+4064268], %f308;
	add.f32 	%f309, %f461, %f233;
	min.f32 	%f310, %f309, 0f40C00000;
	max.f32 	%f311, %f310, 0f00000000;
	st.global.f32 	[%rd30+3612676], %f311;
	add.f32 	%f312, %f449, %f237;
	min.f32 	%f313, %f312, 0f40C00000;
	max.f32 	%f314, %f313, 0f00000000;
	st.global.f32 	[%rd30+3612688], %f314;
	add.f32 	%f315, %f437, %f233;
	min.f32 	%f316, %f315, 0f40C00000;
	max.f32 	%f317, %f316, 0f00000000;
	st.global.f32 	[%rd30+4064260], %f317;
	add.f32 	%f318, %f425, %f237;
	min.f32 	%f319, %f318, 0f40C00000;
	max.f32 	%f320, %f319, 0f00000000;
	st.global.f32 	[%rd30+4064272], %f320;
	add.f32 	%f321, %f460, %f247;
	min.f32 	%f322, %f321, 0f40C00000;
	max.f32 	%f323, %f322, 0f00000000;
	st.global.f32 	[%rd30+3612680], %f323;
	add.f32 	%f324, %f448, %f251;
	min.f32 	%f325, %f324, 0f40C00000;
	max.f32 	%f326, %f325, 0f00000000;
	st.global.f32 	[%rd30+3612692], %f326;
	add.f32 	%f327, %f436, %f247;
	min.f32 	%f328, %f327, 0f40C00000;
	max.f32 	%f329, %f328, 0f00000000;
	st.global.f32 	[%rd30+4064264], %f329;
	add.f32 	%f330, %f424, %f251;
	min.f32 	%f331, %f330, 0f40C00000;
	max.f32 	%f332, %f331, 0f00000000;
	st.global.f32 	[%rd30+4064276], %f332;
	add.f32 	%f333, %f459, %f219;
	min.f32 	%f334, %f333, 0f40C00000;
	max.f32 	%f335, %f334, 0f00000000;
	st.global.f32 	[%rd30+5419008], %f335;
	add.f32 	%f336, %f447, %f223;
	min.f32 	%f337, %f336, 0f40C00000;
	max.f32 	%f338, %f337, 0f00000000;
	st.global.f32 	[%rd30+5419020], %f338;
	add.f32 	%f339, %f435, %f219;
	min.f32 	%f340, %f339, 0f40C00000;
	max.f32 	%f341, %f340, 0f00000000;
	st.global.f32 	[%rd30+5870592], %f341;
	add.f32 	%f342, %f423, %f223;
	min.f32 	%f343, %f342, 0f40C00000;
	max.f32 	%f344, %f343, 0f00000000;
	st.global.f32 	[%rd30+5870604], %f344;
	add.f32 	%f345, %f458, %f233;
	min.f32 	%f346, %f345, 0f40C00000;
	max.f32 	%f347, %f346, 0f00000000;
	st.global.f32 	[%rd30+5419012], %f347;
	add.f32 	%f348, %f446, %f237;
	min.f32 	%f349, %f348, 0f40C00000;
	max.f32 	%f350, %f349, 0f00000000;
	st.global.f32 	[%rd30+5419024], %f350;
	add.f32 	%f351, %f434, %f233;
	min.f32 	%f352, %f351, 0f40C00000;
	max.f32 	%f353, %f352, 0f00000000;
	st.global.f32 	[%rd30+5870596], %f353;
	add.f32 	%f354, %f422, %f237;
	min.f32 	%f355, %f354, 0f40C00000;
	max.f32 	%f356, %f355, 0f00000000;
	st.global.f32 	[%rd30+5870608], %f356;
	add.f32 	%f357, %f457, %f247;
	min.f32 	%f358, %f357, 0f40C00000;
	max.f32 	%f359, %f358, 0f00000000;
	st.global.f32 	[%rd30+5419016], %f359;
	add.f32 	%f360, %f445, %f251;
	min.f32 	%f361, %f360, 0f40C00000;
	max.f32 	%f362, %f361, 0f00000000;
	st.global.f32 	[%rd30+5419028], %f362;
	add.f32 	%f363, %f433, %f247;
	min.f32 	%f364, %f363, 0f40C00000;
	max.f32 	%f365, %f364, 0f00000000;
	st.global.f32 	[%rd30+5870600], %f365;
	add.f32 	%f366, %f421, %f251;
	min.f32 	%f367, %f366, 0f40C00000;
	max.f32 	%f368, %f367, 0f00000000;
	st.global.f32 	[%rd30+5870612], %f368;
	ret;

}


// ===== COMPILED SASS (sm_100) =====

	.target	sm_100

	.elftype	@"ET_EXEC"


//--------------------- .note.nv.tkinfo           --------------------------
	.section	.note.nv.tkinfo,"",@"SHT_NOTE"
	.sectionflags	@"SHF_NOTE_NV_TKINFO"
	.tkinfo
        /*0018*/ 	.word	0x00000002
        /*0030*/ 	.string	""
        /*0030*/ 	.string	"ptxas"
        /*0030*/ 	.string	"Cuda compilation tools, release 13.0, V13.0.88"
        /*0030*/ 	.string	"Build cuda_13.0.r13.0/compiler.36424714_0"
        /*0030*/ 	.string	"-arch sm_100 -m 64 "



//--------------------- .note.nv.cuinfo           --------------------------
	.section	.note.nv.cuinfo,"",@"SHT_NOTE"
	.sectionflags	@"SHF_NOTE_NV_CUINFO"
        /*0018*/ 	.short	0x0002
        /*001a*/ 	.short	0x0064
        /*001c*/ 	.short	0x0082
	.zero		2


//--------------------- .nv.info                  --------------------------
	.section	.nv.info,"",@"SHT_CUDA_INFO"
	.align	4


	//----- nvinfo : EIATTR_REGCOUNT
	.align		4
        /*0000*/ 	.byte	0x04, 0x2f
        /*0002*/ 	.short	(.L_1 - .L_0)
	.align		4
.L_0:
        /*0004*/ 	.word	index@(my_kernel_kernel0)
        /*0008*/ 	.word	0x0000005d


	//----- nvinfo : EIATTR_FRAME_SIZE
	.align		4
.L_1:
        /*000c*/ 	.byte	0x04, 0x11
        /*000e*/ 	.short	(.L_3 - .L_2)
	.align		4
.L_2:
        /*0010*/ 	.word	index@(my_kernel_kernel0)
        /*0014*/ 	.word	0x00000000


	//----- nvinfo : EIATTR_MIN_STACK_SIZE
	.align		4
.L_3:
        /*0018*/ 	.byte	0x04, 0x12
        /*001a*/ 	.short	(.L_5 - .L_4)
	.align		4
.L_4:
        /*001c*/ 	.word	index@(my_kernel_kernel0)
        /*0020*/ 	.word	0x00000000
.L_5:


//--------------------- .nv.compat                --------------------------
	.section	.nv.compat,"",@"SHT_CUDA_COMPAT_INFO"
	.align	4
        /*0000*/ 	.byte	0x02, 0x09, 0x00, 0x00, 0x02, 0x02, 0x01, 0x00, 0x02, 0x05, 0x05, 0x00, 0x03, 0x07, 0x01, 0x01
        /*0010*/ 	.byte	0x02, 0x03, 0x00, 0x00, 0x02, 0x06, 0x01, 0x00, 0x04, 0x0b, 0x08, 0x00, 0x09, 0x00, 0x00, 0x00
        /*0020*/ 	.byte	0x00, 0x00, 0x00, 0x00


//--------------------- .nv.info.my_kernel_kernel0 --------------------------
	.section	.nv.info.my_kernel_kernel0,"",@"SHT_CUDA_INFO"
	.sectionflags	@""
	.align	4


	//----- nvinfo : EIATTR_CUDA_API_VERSION
	.align		4
        /*0000*/ 	.byte	0x04, 0x37
        /*0002*/ 	.short	(.L_7 - .L_6)
.L_6:
        /*0004*/ 	.word	0x00000082


	//----- nvinfo : EIATTR_KPARAM_INFO
	.align		4
.L_7:
        /*0008*/ 	.byte	0x04, 0x17
        /*000a*/ 	.short	(.L_9 - .L_8)
.L_8:
        /*000c*/ 	.word	0x00000000
        /*0010*/ 	.short	0x0003
        /*0012*/ 	.short	0x0018
        /*0014*/ 	.byte	0x00, 0xf5, 0x21, 0x00


	//----- nvinfo : EIATTR_KPARAM_INFO
	.align		4
.L_9:
        /*0018*/ 	.byte	0x04, 0x17
        /*001a*/ 	.short	(.L_11 - .L_10)
.L_10:
        /*001c*/ 	.word	0x00000000
        /*0020*/ 	.short	0x0002
        /*0022*/ 	.short	0x0010
        /*0024*/ 	.byte	0x00, 0xf5, 0x21, 0x00


	//----- nvinfo : EIATTR_KPARAM_INFO
	.align		4
.L_11:
        /*0028*/ 	.byte	0x04, 0x17
        /*002a*/ 	.short	(.L_13 - .L_12)
.L_12:
        /*002c*/ 	.word	0x00000000
        /*0030*/ 	.short	0x0001
        /*0032*/ 	.short	0x0008
        /*0034*/ 	.byte	0x00, 0xf5, 0x21, 0x00


	//----- nvinfo : EIATTR_KPARAM_INFO
	.align		4
.L_13:
        /*0038*/ 	.byte	0x04, 0x17
        /*003a*/ 	.short	(.L_15 - .L_14)
.L_14:
        /*003c*/ 	.word	0x00000000
        /*0040*/ 	.short	0x0000
        /*0042*/ 	.short	0x0000
        /*0044*/ 	.byte	0x00, 0xf5, 0x21, 0x00


	//----- nvinfo : EIATTR_SPARSE_MMA_MASK
	.align		4
.L_15:
        /*0048*/ 	.byte	0x03, 0x50
        /*004a*/ 	.short	0x0000


	//----- nvinfo : EIATTR_MAXREG_COUNT
	.align		4
        /*004c*/ 	.byte	0x03, 0x1b
        /*004e*/ 	.short	0x00ff


	//----- nvinfo : EIATTR_NUM_BARRIERS
	.align		4
        /*0050*/ 	.byte	0x02, 0x4c
        /*0052*/ 	.byte	0x01
	.zero		1


	//----- nvinfo : EIATTR_MERCURY_ISA_VERSION
	.align		4
        /*0054*/ 	.byte	0x03, 0x5f
        /*0056*/ 	.short	0x0101


	//----- nvinfo : EIATTR_VRC_CTA_INIT_COUNT
	.align		4
        /*0058*/ 	.byte	0x02, 0x4a
	.zero		1
	.zero		1


	//----- nvinfo : EIATTR_EXIT_INSTR_OFFSETS
	.align		4
        /*005c*/ 	.byte	0x04, 0x1c
        /*005e*/ 	.short	(.L_17 - .L_16)


	//   ....[0]....
.L_16:
        /*0060*/ 	.word	0x000029e0


	//----- nvinfo : EIATTR_CRS_STACK_SIZE
	.align		4
.L_17:
        /*0064*/ 	.byte	0x04, 0x1e
        /*0066*/ 	.short	(.L_19 - .L_18)
.L_18:
        /*0068*/ 	.word	0x00000000


	//----- nvinfo : EIATTR_CBANK_PARAM_SIZE
	.align		4
.L_19:
        /*006c*/ 	.byte	0x03, 0x19
        /*006e*/ 	.short	0x0020


	//----- nvinfo : EIATTR_PARAM_CBANK
	.align		4
        /*0070*/ 	.byte	0x04, 0x0a
        /*0072*/ 	.short	(.L_21 - .L_20)
	.align		4
.L_20:
        /*0074*/ 	.word	index@(.nv.constant0.my_kernel_kernel0)
        /*0078*/ 	.short	0x0380
        /*007a*/ 	.short	0x0020


	//----- nvinfo : EIATTR_SW_WAR
	.align		4
.L_21:
        /*007c*/ 	.byte	0x04, 0x36
        /*007e*/ 	.short	(.L_23 - .L_22)
.L_22:
        /*0080*/ 	.word	0x00000008
.L_23:


//--------------------- .nv.callgraph             --------------------------
	.section	.nv.callgraph,"",@"SHT_CUDA_CALLGRAPH"
	.align	4
	.sectionentsize	8
	.align		4
        /*0000*/ 	.word	0x00000000
	.align		4
        /*0004*/ 	.word	0xffffffff
	.align		4
        /*0008*/ 	.word	0x00000000
	.align		4
        /*000c*/ 	.word	0xfffffffe
	.align		4
        /*0010*/ 	.word	0x00000000
	.align		4
        /*0014*/ 	.word	0xfffffffd
	.align		4
        /*0018*/ 	.word	0x00000000
	.align		4
        /*001c*/ 	.word	0xfffffffc


//--------------------- .text.my_kernel_kernel0   --------------------------
	.section	.text.my_kernel_kernel0,"ax",@progbits
	.align	128
        .global         my_kernel_kernel0
        .type           my_kernel_kernel0,@function
        .size           my_kernel_kernel0,(.L_x_14 - my_kernel_kernel0)
        .other          my_kernel_kernel0,@"STO_CUDA_ENTRY STV_DEFAULT"
my_kernel_kernel0:
.text.my_kernel_kernel0:
[----:B------:R-:W-:Y:S08]  /*0000*/  LDC R1, c[0x0][0x37c] ;  /* 0x0000df00ff017b82 */ /* 0x000ff00000000800 */
[----:B------:R-:W0:Y:S01]  /*0010*/  S2UR UR8, SR_CTAID.X ;  /* 0x00000000000879c3 */ /* 0x000e220000002500 */
[----:B------:R-:W1:Y:S01]  /*0020*/  S2R R0, SR_TID.X ;  /* 0x0000000000007919 */ /* 0x000e620000002100 */
[----:B------:R-:W-:-:S02]  /*0030*/  CS2R R84, SRZ ;  /* 0x0000000000547805 */ /* 0x000fc4000001ff00 */
[----:B------:R-:W-:Y:S02]  /*0040*/  CS2R R82, SRZ ;  /* 0x0000000000527805 */ /* 0x000fe4000001ff00 */
[----:B------:R-:W-:Y:S02]  /*0050*/  CS2R R80, SRZ ;  /* 0x0000000000507805 */ /* 0x000fe4000001ff00 */
[----:B------:R-:W-:Y:S02]  /*0060*/  CS2R R78, SRZ ;  /* 0x00000000004e7805 */ /* 0x000fe4000001ff00 */
[----:B------:R-:W-:Y:S02]  /*0070*/  CS2R R76, SRZ ;  /* 0x00000000004c7805 */ /* 0x000fe4000001ff00 */
[----:B------:R-:W-:Y:S02]  /*0080*/  CS2R R74, SRZ ;  /* 0x00000000004a7805 */ /* 0x000fe4000001ff00 */
        /* <DEDUP_REMOVED lines=15> */
[----:B------:R-:W-:Y:S01]  /*0180*/  CS2R R68, SRZ ;  /* 0x0000000000447805 */ /* 0x000fe2000001ff00 */
[----:B0-----:R-:W-:Y:S01]  /*0190*/  UIMAD.WIDE.U32 UR4, UR8, 0x30c30c31, URZ ;  /* 0x30c30c31080478a5 */ /* 0x001fe2000f8e00ff */
[----:B------:R-:W-:Y:S01]  /*01a0*/  IMAD.MOV.U32 R71, RZ, RZ, RZ ;  /* 0x000000ffff477224 */ /* 0x000fe200078e00ff */
[----:B------:R-:W0:Y:S02]  /*01b0*/  LDCU.64 UR12, c[0x0][0x358] ;  /* 0x00006b00ff0c77ac */ /* 0x000e240008000a00 */
[----:B------:R-:W-:-:S04]  /*01c0*/  USHF.R.U32.HI UR6, URZ, 0x5, UR5 ;  /* 0x00000005ff067899 */ /* 0x000fc80008011605 */
[----:B------:R-:W-:Y:S02]  /*01d0*/  UIMAD UR4, UR6, -0xa8, UR8 ;  /* 0xffffff58060478a4 */ /* 0x000fe4000f8e0208 */
[----:B------:R-:W-:Y:S02]  /*01e0*/  UIMAD UR11, UR6, 0x37200, URZ ;  /* 0x00037200060b78a4 */ /* 0x000fe4000f8e02ff */
[----:B------:R-:W-:-:S04]  /*01f0*/  UPRMT UR4, UR4, 0x9910, URZ ;  /* 0x0000991004047896 */ /* 0x000fc800080000ff */
[----:B------:R-:W-:-:S04]  /*0200*/  UIMAD UR4, UR4, 0xab, URZ ;  /* 0x000000ab040478a4 */ /* 0x000fc8000f8e02ff */
[----:B------:R-:W-:-:S04]  /*0210*/  ULOP3.LUT UR4, UR4, 0xffff, URZ, 0xc0, !UPT ;  /* 0x0000ffff04047892 */ /* 0x000fc8000f8ec0ff */
[----:B------:R-:W-:Y:S02]  /*0220*/  USHF.R.U32.HI UR9, URZ, 0xc, UR4 ;  /* 0x0000000cff097899 */ /* 0x000fe40008011604 */
[----:B------:R-:W-:Y:S02]  /*0230*/  UIMAD.WIDE.U32 UR4, UR8, 0x2aaaaaab, URZ ;  /* 0x2aaaaaab080478a5 */ /* 0x000fe4000f8e00ff */
[----:B------:R-:W-:Y:S02]  /*0240*/  ULOP3.LUT UR7, UR9, 0xffff, URZ, 0xc0, !UPT ;  /* 0x0000ffff09077892 */ /* 0x000fe4000f8ec0ff */
[----:B------:R-:W-:Y:S02]  /*0250*/  USHF.R.U32.HI UR5, URZ, 0x2, UR5 ;  /* 0x00000002ff057899 */ /* 0x000fe40008011605 */
[----:B------:R-:W-:Y:S01]  /*0260*/  UIMAD UR7, UR7, 0x480, UR11 ;  /* 0x00000480070778a4 */ /* 0x000fe2000f8e020b */
[----:B------:R-:W-:-:S03]  /*0270*/  UMOV UR4, URZ ;  /* 0x000000ff00047c82 */ /* 0x000fc60008000000 */
[----:B------:R-:W-:Y:S01]  /*0280*/  UIMAD UR7, UR8, 0x6, UR7 ;  /* 0x00000006080778a4 */ /* 0x000fe2000f8e0207 */
[----:B------:R-:W-:Y:S01]  /*0290*/  IMAD.U32 R3, RZ, RZ, UR5 ;  /* 0x00000005ff037e24 */ /* 0x000fe2000f8e00ff */
[----:B------:R-:W-:Y:S02]  /*02a0*/  UIMAD UR5, UR5, -0x18, UR8 ;  /* 0xffffffe8050578a4 */ /* 0x000fe4000f8e0208 */
[----:B------:R-:W-:Y:S02]  /*02b0*/  UIMAD UR8, UR6, 0x1c, URZ ;  /* 0x0000001c060878a4 */ /* 0x000fe4000f8e02ff */
[----:B-1----:R-:W-:Y:S01]  /*02c0*/  LEA R0, R0, UR7, 0x2 ;  /* 0x0000000700007c11 */ /* 0x002fe2000f8e10ff */
[----:B------:R-:W-:-:S04]  /*02d0*/  UIMAD UR10, UR5, 0x6, URZ ;  /* 0x00000006050a78a4 */ /* 0x000fc8000f8e02ff */
[----:B------:R-:W-:Y:S01]  /*02e0*/  IMAD R86, R3, -0x90, R0 ;  /* 0xffffff7003567824 */ /* 0x000fe200078e0200 */
[----:B------:R-:W-:Y:S01]  /*02f0*/  CS2R R2, SRZ ;  /* 0x0000000000027805 */ /* 0x000fe2000001ff00 */
[----:B------:R-:W-:Y:S02]  /*0300*/  IMAD.MOV.U32 R0, RZ, RZ, RZ ;  /* 0x000000ffff007224 */ /* 0x000fe400078e00ff */
[C---:B------:R-:W-:Y:S01]  /*0310*/  VIADD R89, R86.reuse, 0xffffdff3 ;  /* 0xffffdff356597836 */ /* 0x040fe20000000000 */
[C---:B------:R-:W-:Y:S01]  /*0320*/  IADD3 R88, PT, PT, R86.reuse, -0x200e, RZ ;  /* 0xffffdff256587810 */ /* 0x040fe20007ffe0ff */
[C---:B------:R-:W-:Y:S02]  /*0330*/  VIADD R87, R86.reuse, 0xffffdff1 ;  /* 0xffffdff156577836 */ /* 0x040fe40000000000 */
[----:B0-----:R-:W-:-:S07]  /*0340*/  VIADD R86, R86, 0xffffdff0 ;  /* 0xffffdff056567836 */ /* 0x001fce0000000000 */
.L_x_12:
[----:B------:R-:W-:-:S05]  /*0350*/  UMOV UR5, URZ ;  /* 0x000000ff00057c82 */ /* 0x000fca0008000000 */
.L_x_11:
[----:B------:R-:W0:Y:S01]  /*0360*/  S2R R43, SR_TID.X ;  /* 0x00000000002b7919 */ /* 0x000e220000002100 */
[----:B------:R-:W1:Y:S01]  /*0370*/  S2UR UR7, SR_CgaCtaId ;  /* 0x00000000000779c3 */ /* 0x000e620000008800 */
[----:B------:R-:W-:Y:S01]  /*0380*/  UMOV UR6, 0x400 ;  /* 0x0000040000067882 */ /* 0x000fe20000000000 */
[----:B------:R-:W-:-:S06]  /*0390*/  IMAD.MOV.U32 R50, RZ, RZ, R86 ;  /* 0x000000ffff327224 */ /* 0x000fcc00078e0056 */
[----:B------:R-:W-:Y:S01]  /*03a0*/  BAR.SYNC.DEFER_BLOCKING 0x0 ;  /* 0x0000000000007b1d */ /* 0x000fe20000010000 */
[----:B------:R-:W-:Y:S02]  /*03b0*/  IMAD.MOV.U32 R49, RZ, RZ, R87 ;  /* 0x000000ffff317224 */ /* 0x000fe400078e0057 */
[----:B------:R-:W-:Y:S02]  /*03c0*/  IMAD.MOV.U32 R48, RZ, RZ, R88 ;  /* 0x000000ffff307224 */ /* 0x000fe400078e0058 */
[----:B------:R-:W-:Y:S01]  /*03d0*/  IMAD.MOV.U32 R47, RZ, RZ, R89 ;  /* 0x000000ffff2f7224 */ /* 0x000fe200078e0059 */
[----:B-1----:R-:W-:Y:S01]  /*03e0*/  ULEA UR6, UR7, UR6, 0x18 ;  /* 0x0000000607067291 */ /* 0x002fe2000f8ec0ff */
[----:B0-----:R-:W-:-:S05]  /*03f0*/  SHF.L.U32 R45, R43, 0x2, RZ ;  /* 0x000000022b2d7819 */ /* 0x001fca00000006ff */
[----:B------:R-:W-:Y:S01]  /*0400*/  LEA R43, R43, UR6, 0x4 ;  /* 0x000000062b2b7c11 */ /* 0x000fe2000f8e20ff */
[----:B------:R-:W-:Y:S01]  /*0410*/  UMOV UR6, 0x8 ;  /* 0x0000000800067882 */ /* 0x000fe20000000000 */
[C---:B------:R-:W-:Y:S01]  /*0420*/  IADD3 R38, PT, PT, R45.reuse, 0x1, RZ ;  /* 0x000000012d267810 */ /* 0x040fe20007ffe0ff */
[C---:B------:R-:W-:Y:S01]  /*0430*/  VIADD R41, R45.reuse, 0x3 ;  /* 0x000000032d297836 */ /* 0x040fe20000000000 */
[C---:B------:R-:W-:Y:S01]  /*0440*/  PRMT R46, R45.reuse, 0x7610, R46 ;  /* 0x000076102d2e7816 */ /* 0x040fe2000000002e */
[C---:B------:R-:W-:Y:S01]  /*0450*/  VIADD R35, R45.reuse, 0x2 ;  /* 0x000000022d237836 */ /* 0x040fe20000000000 */
[----:B------:R-:W-:Y:S01]  /*0460*/  PRMT R44, R45, 0x7610, R44 ;  /* 0x000076102d2c7816 */ /* 0x000fe2000000002c */
[----:B------:R-:W-:Y:S01]  /*0470*/  VIADD R43, R43, 0x8 ;  /* 0x000000082b2b7836 */ /* 0x000fe20000000000 */
[C---:B------:R-:W-:Y:S02]  /*0480*/  PRMT R42, R41.reuse, 0x7610, R42 ;  /* 0x00007610292a7816 */ /* 0x040fe4000000002a */
[----:B------:R-:W-:-:S02]  /*0490*/  PRMT R40, R41, 0x7610, R40 ;  /* 0x0000761029287816 */ /* 0x000fc40000000028 */
[C---:B------:R-:W-:Y:S02]  /*04a0*/  PRMT R39, R38.reuse, 0x7610, R39 ;  /* 0x0000761026277816 */ /* 0x040fe40000000027 */
[----:B------:R-:W-:Y:S02]  /*04b0*/  PRMT R37, R38, 0x7610, R37 ;  /* 0x0000761026257816 */ /* 0x000fe40000000025 */
[C---:B------:R-:W-:Y:S02]  /*04c0*/  PRMT R36, R35.reuse, 0x7610, R36 ;  /* 0x0000761023247816 */ /* 0x040fe40000000024 */
[----:B------:R-:W-:-:S07]  /*04d0*/  PRMT R34, R35, 0x7610, R34 ;  /* 0x0000761023227816 */ /* 0x000fce0000000022 */
.L_x_8:
[----:B------:R-:W-:Y:S01]  /*04e0*/  LOP3.LUT R24, R46, 0xffff, RZ, 0xc0, !PT ;  /* 0x0000ffff2e187812 */ /* 0x000fe200078ec0ff */
[----:B------:R-:W-:Y:S01]  /*04f0*/  BSSY.RECONVERGENT B0, `(.L_x_0) ;  /* 0x000004a000007945 */ /* 0x000fe20003800200 */
[----:B------:R-:W-:Y:S02]  /*0500*/  LOP3.LUT R54, R37, 0xffff, RZ, 0xc0, !PT ;  /* 0x0000ffff25367812 */ /* 0x000fe400078ec0ff */
[----:B------:R-:W-:Y:S02]  /*0510*/  SHF.R.U32.HI R25, RZ, 0x6, R24 ;  /* 0x00000006ff197819 */ /* 0x000fe40000011618 */
[----:B------:R-:W-:Y:S02]  /*0520*/  PRMT R52, R40, 0x9910, RZ ;  /* 0x0000991028347816 */ /* 0x000fe400000000ff */
[----:B------:R-:W-:Y:S02]  /*0530*/  LOP3.LUT R25, R25, 0xffff, RZ, 0xc0, !PT ;  /* 0x0000ffff19197812 */ /* 0x000fe400078ec0ff */
[----:B------:R-:W-:-:S03]  /*0540*/  LOP3.LUT R53, R34, 0xffff, RZ, 0xc0, !PT ;  /* 0x0000ffff22357812 */ /* 0x000fc600078ec0ff */
[----:B------:R-:W-:-:S05]  /*0550*/  IMAD R25, R25, 0xc31, RZ ;  /* 0x00000c3119197824 */ /* 0x000fca00078e02ff */
[----:B------:R-:W-:-:S04]  /*0560*/  SHF.R.U32.HI R25, RZ, 0x10, R25 ;  /* 0x00000010ff197819 */ /* 0x000fc80000011619 */
[----:B0-----:R-:W-:Y:S02]  /*0570*/  PRMT R27, R25, 0x9910, RZ ;  /* 0x00009910191b7816 */ /* 0x001fe400000000ff */
[----:B------:R-:W-:-:S04]  /*0580*/  SHF.R.U32.HI R25, RZ, 0x6, R54 ;  /* 0x00000006ff197819 */ /* 0x000fc80000011636 */
[----:B------:R-:W-:Y:S01]  /*0590*/  LOP3.LUT R26, R25, 0xffff, RZ, 0xc0, !PT ;  /* 0x0000ffff191a7812 */ /* 0x000fe200078ec0ff */
[----:B------:R-:W-:-:S04]  /*05a0*/  IMAD R25, R27, -0x540, R52 ;  /* 0xfffffac01b197824 */ /* 0x000fc800078e0234 */
[----:B------:R-:W-:Y:S02]  /*05b0*/  VIADD R25, R25, 0xfffffffd ;  /* 0xfffffffd19197836 */ /* 0x000fe40000000000 */
[----:B------:R-:W-:-:S03]  /*05c0*/  IMAD R26, R26, 0xc31, RZ ;  /* 0x00000c311a1a7824 */ /* 0x000fc600078e02ff */
[----:B------:R-:W-:Y:S02]  /*05d0*/  LOP3.LUT R25, R25, 0xffff, RZ, 0xc0, !PT ;  /* 0x0000ffff19197812 */ /* 0x000fe400078ec0ff */
[----:B------:R-:W-:-:S03]  /*05e0*/  SHF.R.U32.HI R26, RZ, 0x10, R26 ;  /* 0x00000010ff1a7819 */ /* 0x000fc6000001161a */
[----:B------:R-:W-:Y:S01]  /*05f0*/  IMAD R25, R25, 0xaaab, RZ ;  /* 0x0000aaab19197824 */ /* 0x000fe200078e02ff */
[----:B------:R-:W-:Y:S02]  /*0600*/  PRMT R27, R26, 0x9910, RZ ;  /* 0x000099101a1b7816 */ /* 0x000fe400000000ff */
[----:B------:R-:W-:Y:S02]  /*0610*/  SHF.R.U32.HI R26, RZ, 0x6, R53 ;  /* 0x00000006ff1a7819 */ /* 0x000fe40000011635 */
[----:B------:R-:W-:Y:S02]  /*0620*/  LEA.HI R25, R25, UR8, RZ, 0xb ;  /* 0x0000000819197c11 */ /* 0x000fe4000f8f58ff */
[----:B------:R-:W-:Y:S01]  /*0630*/  LOP3.LUT R51, R26, 0xffff, RZ, 0xc0, !PT ;  /* 0x0000ffff1a337812 */ /* 0x000fe200078ec0ff */
[----:B------:R-:W-:Y:S01]  /*0640*/  IMAD R26, R27, -0x540, R52 ;  /* 0xfffffac01b1a7824 */ /* 0x000fe200078e0234 */
[C---:B------:R-:W-:Y:S01]  /*0650*/  LOP3.LUT P0, RZ, R25.reuse, UR4, RZ, 0xfc, !PT ;  /* 0x0000000419ff7c12 */ /* 0x040fe2000f80fcff */
[----:B------:R-:W-:-:S02]  /*0660*/  VIADD R25, R25, UR4 ;  /* 0x0000000419197c36 */ /* 0x000fc40008000000 */
[----:B------:R-:W-:Y:S02]  /*0670*/  VIADD R26, R26, 0xfffffffe ;  /* 0xfffffffe1a1a7836 */ /* 0x000fe40000000000 */
[----:B------:R-:W-:Y:S01]  /*0680*/  IMAD R56, R51, 0xc31, RZ ;  /* 0x00000c3133387824 */ /* 0x000fe200078e02ff */
[----:B------:R-:W-:Y:S02]  /*0690*/  ISETP.GT.U32.OR P0, PT, R25, 0x38, !P0 ;  /* 0x000000381900780c */ /* 0x000fe40004704470 */
[----:B------:R-:W-:Y:S02]  /*06a0*/  LOP3.LUT R26, R26, 0xffff, RZ, 0xc0, !PT ;  /* 0x0000ffff1a1a7812 */ /* 0x000fe400078ec0ff */
[----:B------:R-:W-:Y:S02]  /*06b0*/  LOP3.LUT R51, R40, 0xffff, RZ, 0xc0, !PT ;  /* 0x0000ffff28337812 */ /* 0x000fe400078ec0ff */
[----:B------:R-:W-:Y:S01]  /*06c0*/  SHF.R.U32.HI R56, RZ, 0x10, R56 ;  /* 0x00000010ff387819 */ /* 0x000fe20000011638 */
[----:B------:R-:W-:-:S02]  /*06d0*/  IMAD R57, R26, 0xaaab, RZ ;  /* 0x0000aaab1a397824 */ /* 0x000fc400078e02ff */
[----:B------:R-:W-:Y:S01]  /*06e0*/  HFMA2 R26, -RZ, RZ, 0, 0 ;  /* 0x00000000ff1a7431 */ /* 0x000fe200000001ff */
[----:B------:R-:W-:Y:S02]  /*06f0*/  SHF.R.U32.HI R55, RZ, 0x6, R51 ;  /* 0x00000006ff377819 */ /* 0x000fe40000011633 */
[----:B------:R-:W-:Y:S01]  /*0700*/  PRMT R56, R56, 0x9910, RZ ;  /* 0x0000991038387816 */ /* 0x000fe200000000ff */
[----:B------:R-:W-:Y:S06]  /*0710*/  @P0 BRA `(.L_x_1) ;  /* 0x00000000009c0947 */ /* 0x000fec0003800000 */
[----:B------:R-:W-:Y:S01]  /*0720*/  IMAD R24, R24, 0xaaab, RZ ;  /* 0x0000aaab18187824 */ /* 0x000fe200078e02ff */
[----:B------:R-:W-:Y:S01]  /*0730*/  ULOP3.LUT UR7, UR9, 0xffff, URZ, 0xc0, !UPT ;  /* 0x0000ffff09077892 */ /* 0x000fe2000f8ec0ff */
[----:B------:R-:W-:-:S03]  /*0740*/  IMAD.MOV.U32 R27, RZ, RZ, 0xab ;  /* 0x000000abff1b7424 */ /* 0x000fc600078e00ff */
[----:B------:R-:W-:-:S04]  /*0750*/  SHF.R.U32.HI R24, RZ, 0x15, R24 ;  /* 0x00000015ff187819 */ /* 0x000fc80000011618 */
[----:B------:R-:W-:-:S05]  /*0760*/  PRMT R25, R24, 0x9910, RZ ;  /* 0x0000991018197816 */ /* 0x000fca00000000ff */
[----:B------:R-:W-:-:S05]  /*0770*/  IMAD R24, R25, -0x30, R52 ;  /* 0xffffffd019187824 */ /* 0x000fca00078e0234 */
[----:B------:R-:W-:-:S05]  /*0780*/  PRMT R24, R24, 0x9910, RZ ;  /* 0x0000991018187816 */ /* 0x000fca00000000ff */
[----:B------:R-:W-:Y:S02]  /*0790*/  IMAD R24, R24, R27, -0x201 ;  /* 0xfffffdff18187424 */ /* 0x000fe400078e021b */
[----:B------:R-:W-:-:S03]  /*07a0*/  IMAD.U32 R27, RZ, RZ, UR7 ;  /* 0x00000007ff1b7e24 */ /* 0x000fc6000f8e00ff */
[----:B------:R-:W-:-:S04]  /*07b0*/  LOP3.LUT R24, R24, 0xffff, RZ, 0xc0, !PT ;  /* 0x0000ffff18187812 */ /* 0x000fc800078ec0ff */
[----:B------:R-:W-:-:S04]  /*07c0*/  SHF.R.U32.HI R24, RZ, 0xa, R24 ;  /* 0x0000000aff187819 */ /* 0x000fc80000011618 */
[----:B------:R-:W-:-:S05]  /*07d0*/  LOP3.LUT R24, R24, 0xffff, RZ, 0xc0, !PT ;  /* 0x0000ffff18187812 */ /* 0x000fca00078ec0ff */
[----:B------:R-:W-:-:S05]  /*07e0*/  IMAD R24, R27, 0x8, R24 ;  /* 0x000000081b187824 */ /* 0x000fca00078e0218 */
[C---:B------:R-:W-:Y:S01]  /*07f0*/  LOP3.LUT P0, RZ, R24.reuse, UR5, RZ, 0xfc, !PT ;  /* 0x0000000518ff7c12 */ /* 0x040fe2000f80fcff */
[----:B------:R-:W-:-:S05]  /*0800*/  VIADD R24, R24, UR5 ;  /* 0x0000000518187c36 */ /* 0x000fca0008000000 */
[----:B------:R-:W-:-:S13]  /*0810*/  ISETP.GT.U32.OR P0, PT, R24, 0x38, !P0 ;  /* 0x000000381800780c */ /* 0x000fda0004704470 */
[----:B------:R-:W-:Y:S05]  /*0820*/  @P0 BRA `(.L_x_1) ;  /* 0x0000000000580947 */ /* 0x000fea0003800000 */
[----:B------:R-:W-:Y:S01]  /*0830*/  IMAD R24, R25, 0x30, RZ ;  /* 0x0000003019187824 */ /* 0x000fe200078e02ff */
[----:B------:R-:W-:Y:S01]  /*0840*/  SHF.R.U32.HI R25, RZ, 0x6, R45 ;  /* 0x00000006ff197819 */ /* 0x000fe2000001162d */
[----:B------:R-:W0:Y:S03]  /*0850*/  LDC.64 R26, c[0x0][0x380] ;  /* 0x0000e000ff1a7b82 */ /* 0x000e260000000a00 */
[----:B------:R-:W-:Y:S01]  /*0860*/  IADD3 R24, PT, PT, RZ, -R24, RZ ;  /* 0x80000018ff187210 */ /* 0x000fe20007ffe0ff */
[----:B------:R-:W-:-:S03]  /*0870*/  IMAD.HI.U32 R58, R25, 0xc30c30d, RZ ;  /* 0x0c30c30d193a7827 */ /* 0x000fc600078e00ff */
[----:B------:R-:W-:Y:S01]  /*0880*/  PRMT R25, R24, 0x7710, RZ ;  /* 0x0000771018197816 */ /* 0x000fe200000000ff */
[C---:B------:R-:W-:Y:S02]  /*0890*/  IMAD R59, R58.reuse, -0x540, R45 ;  /* 0xfffffac03a3b7824 */ /* 0x040fe400078e022d */
[----:B------:R-:W-:Y:S02]  /*08a0*/  IMAD R61, R58, 0x6e400, R50 ;  /* 0x0006e4003a3d7824 */ /* 0x000fe400078e0232 */
[----:B------:R-:W-:Y:S02]  /*08b0*/  IMAD.IADD R24, R25, 0x1, R44 ;  /* 0x0000000119187824 */ /* 0x000fe400078e022c */
[----:B------:R-:W-:-:S03]  /*08c0*/  IMAD.HI.U32 R60, R59, -0x55555555, RZ ;  /* 0xaaaaaaab3b3c7827 */ /* 0x000fc600078e00ff */
[----:B------:R-:W-:Y:S01]  /*08d0*/  LOP3.LUT R59, R24, 0xff, RZ, 0xc0, !PT ;  /* 0x000000ff183b7812 */ /* 0x000fe200078ec0ff */
[----:B------:R-:W-:Y:S01]  /*08e0*/  IMAD.U32 R25, RZ, RZ, UR5 ;  /* 0x00000005ff197e24 */ /* 0x000fe2000f8e00ff */
[----:B------:R-:W-:Y:S01]  /*08f0*/  LEA.HI R60, R60, UR4, RZ, 0x1b ;  /* 0x000000043c3c7c11 */ /* 0x000fe2000f8fd8ff */
[----:B------:R-:W-:-:S04]  /*0900*/  IMAD.MOV.U32 R24, RZ, RZ, RZ ;  /* 0x000000ffff187224 */ /* 0x000fc800078e00ff */
[----:B------:R-:W-:-:S04]  /*0910*/  IMAD.HI.U32 R59, R59, 0x2aaaaaab, R24 ;  /* 0x2aaaaaab3b3b7827 */ /* 0x000fc800078e0018 */
[----:B------:R-:W-:-:S04]  /*0920*/  IMAD.HI.U32 R24, R45, -0x55555555, RZ ;  /* 0xaaaaaaab2d187827 */ /* 0x000fc800078e00ff */
[----:B------:R-:W-:Y:S01]  /*0930*/  IMAD R60, R60, 0x1f80, R61 ;  /* 0x00001f803c3c7824 */ /* 0x000fe200078e023d */
[----:B------:R-:W-:-:S03]  /*0940*/  SHF.R.U32.HI R24, RZ, 0x2, R24 ;  /* 0x00000002ff187819 */ /* 0x000fc60000011618 */
[----:B------:R-:W-:-:S04]  /*0950*/  IMAD R59, R59, 0x90, R60 ;  /* 0x000000903b3b7824 */ /* 0x000fc800078e023c */
[----:B------:R-:W-:-:S04]  /*0960*/  IMAD R59, R24, -0x6, R59 ;  /* 0xfffffffa183b7824 */ /* 0x000fc800078e023b */
[----:B0-----:R-:W-:-:S06]  /*0970*/  IMAD.WIDE R26, R59, 0x4, R26 ;  /* 0x000000043b1a7825 */ /* 0x001fcc00078e021a */
[----:B------:R0:W5:Y:S02]  /*0980*/  LDG.E.CONSTANT R26, desc[UR12][R26.64] ;  /* 0x0000000c1a1a7981 */ /* 0x000164000c1e9900 */
.L_x_1:
[----:B------:R-:W-:Y:S05]  /*0990*/  BSYNC.RECONVERGENT B0 ;  /* 0x0000000000007941 */ /* 0x000fea0003800200 */
.L_x_0:
[----:B------:R-:W-:Y:S01]  /*09a0*/  LEA.HI R57, R57, UR8, RZ, 0xb ;  /* 0x0000000839397c11 */ /* 0x000fe2000f8f58ff */
[----:B------:R-:W-:Y:S01]  /*09b0*/  IMAD R24, R56, -0x540, R52 ;  /* 0xfffffac038187824 */ /* 0x000fe200078e0234 */
[----:B------:R-:W-:Y:S01]  /*09c0*/  LOP3.LUT R55, R55, 0xffff, RZ, 0xc0, !PT ;  /* 0x0000ffff37377812 */ /* 0x000fe200078ec0ff */
[----:B------:R-:W-:Y:S01]  /*09d0*/  BSSY.RECONVERGENT B0, `(.L_x_2) ;  /* 0x0000034000007945 */ /* 0x000fe20003800200 */
[C---:B------:R-:W-:Y:S01]  /*09e0*/  LOP3.LUT P0, RZ, R57.reuse, UR4, RZ, 0xfc, !PT ;  /* 0x0000000439ff7c12 */ /* 0x040fe2000f80fcff */
[----:B------:R-:W-:Y:S01]  /*09f0*/  VIADD R57, R57, UR4 ;  /* 0x0000000439397c36 */ /* 0x000fe20008000000 */
[----:B------:R-:W-:Y:S01]  /*0a00*/  IADD3 R24, PT, PT, R24, -0x1, RZ ;  /* 0xffffffff18187810 */ /* 0x000fe20007ffe0ff */
[----:B------:R-:W-:Y:S01]  /*0a10*/  IMAD R55, R55, 0xc31, RZ ;  /* 0x00000c3137377824 */ /* 0x000fe200078e02ff */
[----:B-----5:R1:W-:Y:S02]  /*0a20*/  STS [R43+-0x8], R26 ;  /* 0xfffff81a2b007388 */ /* 0x0203e40000000800 */
[----:B------:R-:W-:-:S02]  /*0a30*/  ISETP.GT.U32.OR P0, PT, R57, 0x38, !P0 ;  /* 0x000000383900780c */ /* 0x000fc40004704470 */
[----:B------:R-:W-:Y:S01]  /*0a40*/  LOP3.LUT R25, R24, 0xffff, RZ, 0xc0, !PT ;  /* 0x0000ffff18197812 */ /* 0x000fe200078ec0ff */
[----:B------:R-:W-:Y:S01]  /*0a50*/  IMAD R24, R54, 0xaaab, RZ ;  /* 0x0000aaab36187824 */ /* 0x000fe200078e02ff */
[----:B------:R-:W-:-:S03]  /*0a60*/  SHF.R.U32.HI R55, RZ, 0x10, R55 ;  /* 0x00000010ff377819 */ /* 0x000fc60000011637 */
[----:B------:R-:W-:Y:S01]  /*0a70*/  IMAD R54, R25, 0xaaab, RZ ;  /* 0x0000aaab19367824 */ /* 0x000fe200078e02ff */
[----:B------:R-:W-:Y:S01]  /*0a80*/  PRMT R55, R55, 0x9910, RZ ;  /* 0x0000991037377816 */ /* 0x000fe200000000ff */
[----:B-1----:R-:W-:Y:S01]  /*0a90*/  IMAD.MOV.U32 R26, RZ, RZ, RZ ;  /* 0x000000ffff1a7224 */ /* 0x002fe200078e00ff */
[----:B------:R-:W-:-:S03]  /*0aa0*/  SHF.R.U32.HI R24, RZ, 0x15, R24 ;  /* 0x00000015ff187819 */ /* 0x000fc60000011618 */
[----:B------:R-:W-:Y:S05]  /*0ab0*/  @P0 BRA `(.L_x_3) ;  /* 0x0000000000940947 */ /* 0x000fea0003800000 */
[----:B------:R-:W-:Y:S01]  /*0ac0*/  PRMT R25, R24, 0x9910, RZ ;  /* 0x0000991018197816 */ /* 0x000fe200000000ff */
[----:B0-----:R-:W-:Y:S01]  /*0ad0*/  IMAD.MOV.U32 R27, RZ, RZ, 0xab ;  /* 0x000000abff1b7424 */ /* 0x001fe200078e00ff */
[----:B------:R-:W-:-:S03]  /*0ae0*/  ULOP3.LUT UR7, UR9, 0xffff, URZ, 0xc0, !UPT ;  /* 0x0000ffff09077892 */ /* 0x000fc6000f8ec0ff */
        /* <DEDUP_REMOVED lines=8> */
[C---:B------:R-:W-:Y:S02]  /*0b70*/  LOP3.LUT P0, RZ, R24.reuse, UR5, RZ, 0xfc, !PT ;  /* 0x0000000518ff7c12 */ /* 0x040fe4000f80fcff */
[----:B------:R-:W-:-:S04]  /*0b80*/  IADD3 R24, PT, PT, R24, UR5, RZ ;  /* 0x0000000518187c10 */ /* 0x000fc8000fffe0ff */
[----:B------:R-:W-:-:S13]  /*0b90*/  ISETP.GT.U32.OR P0, PT, R24, 0x38, !P0 ;  /* 0x000000381800780c */ /* 0x000fda0004704470 */
[----:B------:R-:W-:Y:S05]  /*0ba0*/  @P0 BRA `(.L_x_3) ;  /* 0x0000000000580947 */ /* 0x000fea0003800000 */
[----:B------:R-:W-:Y:S01]  /*0bb0*/  IMAD R24, R25, 0x30, RZ ;  /* 0x0000003019187824 */ /* 0x000fe200078e02ff */
[----:B------:R-:W-:Y:S01]  /*0bc0*/  SHF.R.U32.HI R25, RZ, 0x6, R38 ;  /* 0x00000006ff197819 */ /* 0x000fe20000011626 */
[----:B------:R-:W0:Y:S02]  /*0bd0*/  LDC.64 R26, c[0x0][0x380] ;  /* 0x0000e000ff1a7b82 */ /* 0x000e240000000a00 */
[----:B------:R-:W-:Y:S02]  /*0be0*/  IMAD.MOV R24, RZ, RZ, -R24 ;  /* 0x000000ffff187224 */ /* 0x000fe400078e0a18 */
        /* <DEDUP_REMOVED lines=9> */
[----:B------:R-:W-:Y:S02]  /*0c80*/  IMAD.MOV.U32 R24, RZ, RZ, RZ ;  /* 0x000000ffff187224 */ /* 0x000fe400078e00ff */
[----:B------:R-:W-:-:S04]  /*0c90*/  IMAD.HI.U32 R56, R38, -0x55555555, RZ ;  /* 0xaaaaaaab26387827 */ /* 0x000fc800078e00ff */
[----:B------:R-:W-:Y:S01]  /*0ca0*/  IMAD.HI.U32 R57, R57, 0x2aaaaaab, R24 ;  /* 0x2aaaaaab39397827 */ /* 0x000fe200078e0018 */
[----:B------:R-:W-:-:S03]  /*0cb0*/  SHF.R.U32.HI R56, RZ, 0x2, R56 ;  /* 0x00000002ff387819 */ /* 0x000fc60000011638 */
[----:B------:R-:W-:-:S04]  /*0cc0*/  IMAD R58, R58, 0x1f80, R59 ;  /* 0x00001f803a3a7824 */ /* 0x000fc800078e023b */
[----:B------:R-:W-:-:S04]  /*0cd0*/  IMAD R57, R57, 0x90, R58 ;  /* 0x0000009039397824 */ /* 0x000fc800078e023a */
[----:B------:R-:W-:-:S04]  /*0ce0*/  IMAD R57, R56, -0x6, R57 ;  /* 0xfffffffa38397824 */ /* 0x000fc800078e0239 */
[----:B0-----:R-:W-:-:S06]  /*0cf0*/  IMAD.WIDE R26, R57, 0x4, R26 ;  /* 0x00000004391a7825 */ /* 0x001fcc00078e021a */
[----:B------:R1:W5:Y:S02]  /*0d00*/  LDG.E.CONSTANT R26, desc[UR12][R26.64] ;  /* 0x0000000c1a1a7981 */ /* 0x000364000c1e9900 */
.L_x_3:
[----:B------:R-:W-:Y:S05]  /*0d10*/  BSYNC.RECONVERGENT B0 ;  /* 0x0000000000007941 */ /* 0x000fea0003800200 */
.L_x_2:
[----:B------:R-:W-:Y:S01]  /*0d20*/  LEA.HI R54, R54, UR8, RZ, 0xb ;  /* 0x0000000836367c11 */ /* 0x000fe2000f8f58ff */
[----:B-----5:R2:W-:Y:S01]  /*0d30*/  STS [R43+-0x4], R26 ;  /* 0xfffffc1a2b007388 */ /* 0x0205e20000000800 */
[----:B------:R-:W-:Y:S01]  /*0d40*/  IMAD R24, R55, -0x540, R52 ;  /* 0xfffffac037187824 */ /* 0x000fe200078e0234 */
[----:B------:R-:W-:Y:S01]  /*0d50*/  BSSY.RECONVERGENT B0, `(.L_x_4) ;  /* 0x000002f000007945 */ /* 0x000fe20003800200 */
[C---:B------:R-:W-:Y:S01]  /*0d60*/  LOP3.LUT P0, RZ, R54.reuse, UR4, RZ, 0xfc, !PT ;  /* 0x0000000436ff7c12 */ /* 0x040fe2000f80fcff */
[----:B------:R-:W-:Y:S01]  /*0d70*/  IMAD R25, R53, 0xaaab, RZ ;  /* 0x0000aaab35197824 */ /* 0x000fe200078e02ff */
[----:B------:R-:W-:Y:S02]  /*0d80*/  IADD3 R54, PT, PT, R54, UR4, RZ ;  /* 0x0000000436367c10 */ /* 0x000fe4000fffe0ff */
[----:B01----:R-:W-:Y:S01]  /*0d90*/  LOP3.LUT R27, R24, 0xffff, RZ, 0xc0, !PT ;  /* 0x0000ffff181b7812 */ /* 0x003fe200078ec0ff */
[----:B------:R-:W-:Y:S01]  /*0da0*/  IMAD.MOV.U32 R24, RZ, RZ, RZ ;  /* 0x000000ffff187224 */ /* 0x000fe200078e00ff */
[----:B------:R-:W-:-:S02]  /*0db0*/  ISETP.GT.U32.OR P0, PT, R54, 0x38, !P0 ;  /* 0x000000383600780c */ /* 0x000fc40004704470 */
[----:B------:R-:W-:Y:S01]  /*0dc0*/  SHF.R.U32.HI R25, RZ, 0x15, R25 ;  /* 0x00000015ff197819 */ /* 0x000fe20000011619 */
[----:B------:R-:W-:-:S10]  /*0dd0*/  IMAD R53, R27, 0xaaab, RZ ;  /* 0x0000aaab1b357824 */ /* 0x000fd400078e02ff */
[----:B--2---:R-:W-:Y:S05]  /*0de0*/  @P0 BRA `(.L_x_5) ;  /* 0x0000000000940947 */ /* 0x004fea0003800000 */
[----:B------:R-:W-:Y:S01]  /*0df0*/  PRMT R27, R25, 0x9910, RZ ;  /* 0x00009910191b7816 */ /* 0x000fe200000000ff */
[----:B------:R-:W-:Y:S01]  /*0e00*/  IMAD.MOV.U32 R26, RZ, RZ, 0xab ;  /* 0x000000abff1a7424 */ /* 0x000fe200078e00ff */
        /* <DEDUP_REMOVED lines=33> */
[----:B0-----:R-:W-:-:S05]  /*1020*/  IMAD.WIDE R26, R55, 0x4, R26 ;  /* 0x00000004371a7825 */ /* 0x001fca00078e021a */
[----:B------:R0:W5:Y:S02]  /*1030*/  LDG.E.CONSTANT R24, desc[UR12][R26.64] ;  /* 0x0000000c1a187981 */ /* 0x000164000c1e9900 */
.L_x_5:
[----:B------:R-:W-:Y:S05]  /*1040*/  BSYNC.RECONVERGENT B0 ;  /* 0x0000000000007941 */ /* 0x000fea0003800200 */
.L_x_4:
[----:B------:R-:W-:Y:S01]  /*1050*/  LEA.HI R53, R53, UR8, RZ, 0xb ;  /* 0x0000000835357c11 */ /* 0x000fe2000f8f58ff */
[----:B-----5:R1:W-:Y:S01]  /*1060*/  STS [R43], R24 ;  /* 0x000000182b007388 */ /* 0x0203e20000000800 */
[----:B------:R-:W-:Y:S01]  /*1070*/  IMAD R51, R51, 0xaaab, RZ ;  /* 0x0000aaab33337824 */ /* 0x000fe200078e02ff */
[----:B------:R-:W-:Y:S01]  /*1080*/  BSSY.RECONVERGENT B0, `(.L_x_6) ;  /* 0x000002b000007945 */ /* 0x000fe20003800200 */
[C---:B------:R-:W-:Y:S01]  /*1090*/  LOP3.LUT P0, RZ, R53.reuse, UR4, RZ, 0xfc, !PT ;  /* 0x0000000435ff7c12 */ /* 0x040fe2000f80fcff */
[----:B0-----:R-:W-:Y:S01]  /*10a0*/  IMAD.MOV.U32 R26, RZ, RZ, RZ ;  /* 0x000000ffff1a7224 */ /* 0x001fe200078e00ff */
[----:B------:R-:W-:Y:S02]  /*10b0*/  IADD3 R53, PT, PT, R53, UR4, RZ ;  /* 0x0000000435357c10 */ /* 0x000fe4000fffe0ff */
[----:B------:R-:W-:Y:S02]  /*10c0*/  SHF.R.U32.HI R51, RZ, 0x15, R51 ;  /* 0x00000015ff337819 */ /* 0x000fe40000011633 */
[----:B------:R-:W-:-:S13]  /*10d0*/  ISETP.GT.U32.OR P0, PT, R53, 0x38, !P0 ;  /* 0x000000383500780c */ /* 0x000fda0004704470 */
[----:B-1----:R-:W-:Y:S05]  /*10e0*/  @P0 BRA `(.L_x_7) ;  /* 0x0000000000900947 */ /* 0x002fea0003800000 */
[----:B------:R-:W-:Y:S01]  /*10f0*/  PRMT R25, R51, 0x9910, RZ ;  /* 0x0000991033197816 */ /* 0x000fe200000000ff */
[----:B------:R-:W-:-:S04]  /*1100*/  ULOP3.LUT UR7, UR9, 0xffff, URZ, 0xc0, !UPT ;  /* 0x0000ffff09077892 */ /* 0x000fc8000f8ec0ff */
[----:B------:R-:W-:Y:S02]  /*1110*/  IMAD R52, R25, -0x30, R52 ;  /* 0xffffffd019347824 */ /* 0x000fe400078e0234 */
[----:B------:R-:W-:-:S03]  /*1120*/  IMAD.U32 R27, RZ, RZ, UR7 ;  /* 0x00000007ff1b7e24 */ /* 0x000fc6000f8e00ff */
[----:B------:R-:W-:-:S05]  /*1130*/  PRMT R24, R52, 0x9910, RZ ;  /* 0x0000991034187816 */ /* 0x000fca00000000ff */
[----:B------:R-:W-:-:S05]  /*1140*/  IMAD R24, R24, 0xab, RZ ;  /* 0x000000ab18187824 */ /* 0x000fca00078e02ff */
        /* <DEDUP_REMOVED lines=30> */
.L_x_7:
[----:B------:R-:W-:Y:S05]  /*1330*/  BSYNC.RECONVERGENT B0 ;  /* 0x0000000000007941 */ /* 0x000fea0003800200 */
.L_x_6:
[----:B------:R-:W-:Y:S01]  /*1340*/  UIADD3 UR6, UPT, UPT, UR6, 0x700, URZ ;  /* 0x0000070006067890 */ /* 0x000fe2000fffe0ff */
[----:B-----5:R1:W-:Y:S01]  /*1350*/  STS [R43+0x4], R26 ;  /* 0x0000041a2b007388 */ /* 0x0203e20000000800 */
[----:B------:R-:W-:Y:S01]  /*1360*/  VIADD R40, R40, 0x1c0 ;  /* 0x000001c028287836 */ /* 0x000fe20000000000 */
[----:B------:R-:W-:Y:S01]  /*1370*/  IADD3 R47, PT, PT, R47, 0x1c0, RZ ;  /* 0x000001c02f2f7810 */ /* 0x000fe20007ffe0ff */
[----:B------:R-:W-:Y:S01]  /*1380*/  UISETP.NE.AND UP0, UPT, UR6, 0x5408, UPT ;  /* 0x000054080600788c */ /* 0x000fe2000bf05270 */
[----:B------:R-:W-:Y:S01]  /*1390*/  VIADD R41, R41, 0x1c0 ;  /* 0x000001c029297836 */ /* 0x000fe20000000000 */
[----:B------:R-:W-:Y:S01]  /*13a0*/  IADD3 R35, PT, PT, R35, 0x1c0, RZ ;  /* 0x000001c023237810 */ /* 0x000fe20007ffe0ff */
[----:B------:R-:W-:Y:S01]  /*13b0*/  VIADD R42, R42, 0xffffffc0 ;  /* 0xffffffc02a2a7836 */ /* 0x000fe20000000000 */
[----:B------:R-:W-:Y:S01]  /*13c0*/  IADD3 R39, PT, PT, R39, -0x40, RZ ;  /* 0xffffffc027277810 */ /* 0x000fe20007ffe0ff */
[----:B------:R-:W-:Y:S02]  /*13d0*/  VIADD R34, R34, 0x1c0 ;  /* 0x000001c022227836 */ /* 0x000fe40000000000 */
[----:B------:R-:W-:Y:S01]  /*13e0*/  VIADD R48, R48, 0x1c0 ;  /* 0x000001c030307836 */ /* 0x000fe20000000000 */
[----:B-1----:R-:W-:Y:S01]  /*13f0*/  IADD3 R43, PT, PT, R43, 0x700, RZ ;  /* 0x000007002b2b7810 */ /* 0x002fe20007ffe0ff */
[----:B------:R-:W-:-:S02]  /*1400*/  VIADD R36, R36, 0xffffffc0 ;  /* 0xffffffc024247836 */ /* 0x000fc40000000000 */
[----:B------:R-:W-:Y:S02]  /*1410*/  VIADD R37, R37, 0x1c0 ;  /* 0x000001c025257836 */ /* 0x000fe40000000000 */
[----:B------:R-:W-:Y:S02]  /*1420*/  VIADD R49, R49, 0x1c0 ;  /* 0x000001c031317836 */ /* 0x000fe40000000000 */
[----:B------:R-:W-:Y:S02]  /*1430*/  VIADD R38, R38, 0x1c0 ;  /* 0x000001c026267836 */ /* 0x000fe40000000000 */
[----:B------:R-:W-:Y:S02]  /*1440*/  VIADD R50, R50, 0x1c0 ;  /* 0x000001c032327836 */ /* 0x000fe40000000000 */
[----:B------:R-:W-:Y:S02]  /*1450*/  VIADD R45, R45, 0x1c0 ;  /* 0x000001c02d2d7836 */ /* 0x000fe40000000000 */
[----:B------:R-:W-:-:S02]  /*1460*/  VIADD R44, R44, 0xffffffc0 ;  /* 0xffffffc02c2c7836 */ /* 0x000fc40000000000 */
[----:B------:R-:W-:Y:S01]  /*1470*/  VIADD R46, R46, 0x1c0 ;  /* 0x000001c02e2e7836 */ /* 0x000fe20000000000 */
[----:B------:R-:W-:Y:S06]  /*1480*/  BRA.U UP0, `(.L_x_8) ;  /* 0xfffffff100147547 */ /* 0x000fec000b83ffff */
[----:B------:R-:W1:Y:S01]  /*1490*/  S2R R70, SR_TID.X ;  /* 0x0000000000467919 */ /* 0x000e620000002100 */
[----:B------:R-:W-:Y:S01]  /*14a0*/  BSSY.RECONVERGENT B0, `(.L_x_9) ;  /* 0x000001b000007945 */ /* 0x000fe20003800200 */
[----:B-1----:R-:W-:-:S13]  /*14b0*/  ISETP.GT.U32.AND P0, PT, R70, 0x1, PT ;  /* 0x000000014600780c */ /* 0x002fda0003f04070 */
[----:B------:R-:W-:Y:S05]  /*14c0*/  @P0 BRA `(.L_x_10) ;  /* 0x0000000000600947 */ /* 0x000fea0003800000 */
[----:B------:R-:W1:Y:S01]  /*14d0*/  LDC.64 R24, c[0x0][0x388] ;  /* 0x0000e200ff187b82 */ /* 0x000e620000000a00 */
[----:B0-----:R-:W-:Y:S01]  /*14e0*/  IMAD.MOV.U32 R27, RZ, RZ, 0x3 ;  /* 0x00000003ff1b7424 */ /* 0x001fe200078e00ff */
[----:B------:R-:W0:Y:S01]  /*14f0*/  LDCU.64 UR14, c[0x0][0x388] ;  /* 0x00007100ff0e77ac */ /* 0x000e220008000a00 */
[----:B------:R-:W-:Y:S02]  /*1500*/  IMAD.U32 R35, RZ, RZ, UR4 ;  /* 0x00000004ff237e24 */ /* 0x000fe4000f8e00ff */
[----:B------:R-:W-:Y:S01]  /*1510*/  IMAD R26, R70, R27, UR10 ;  /* 0x0000000a461a7e24 */ /* 0x000fe2000f8e021b */
[----:B------:R-:W-:-:S03]  /*1520*/  UIMAD UR6, UR5, 0x90, URZ ;  /* 0x00000090050678a4 */ /* 0x000fc6000f8e02ff */
[----:B------:R-:W-:-:S04]  /*1530*/  IMAD R26, R35, 0x1b0, R26 ;  /* 0x000001b0231a7824 */ /* 0x000fc800078e021a */
[C---:B------:R-:W-:Y:S01]  /*1540*/  VIADD R27, R26.reuse, UR6 ;  /* 0x000000061a1b7c36 */ /* 0x040fe20008000000 */
[----:B------:R-:W-:-:S04]  /*1550*/  IADD3 R34, P0, PT, R26, UR6, RZ ;  /* 0x000000061a227c10 */ /* 0x000fc8000ff1e0ff */
[----:B------:R-:W-:Y:S02]  /*1560*/  IADD3.X R35, PT, PT, RZ, RZ, RZ, P0, !PT ;  /* 0x000000ffff237210 */ /* 0x000fe400007fe4ff */
[----:B0-----:R-:W-:Y:S01]  /*1570*/  LEA R26, P0, R34, UR14, 0x2 ;  /* 0x0000000e221a7c11 */ /* 0x001fe2000f8010ff */
[----:B-1----:R-:W-:-:S03]  /*1580*/  IMAD.WIDE.U32 R24, R27, 0x4, R24 ;  /* 0x000000041b187825 */ /* 0x002fc600078e0018 */
[----:B------:R-:W-:-:S03]  /*1590*/  LEA.HI.X R27, R34, UR15, R35, 0x2, P0 ;  /* 0x0000000f221b7c11 */ /* 0x000fc600080f1423 */
[----:B------:R-:W2:Y:S04]  /*15a0*/  LDG.E.CONSTANT R24, desc[UR12][R24.64] ;  /* 0x0000000c18187981 */ /* 0x000ea8000c1e9900 */
[----:B------:R-:W3:Y:S04]  /*15b0*/  LDG.E.CONSTANT R36, desc[UR12][R26.64+0x4] ;  /* 0x0000040c1a247981 */ /* 0x000ee8000c1e9900 */
[----:B------:R-:W4:Y:S01]  /*15c0*/  LDG.E.CONSTANT R38, desc[UR12][R26.64+0x8] ;  /* 0x0000080c1a267981 */ /* 0x000f22000c1e9900 */
[----:B------:R-:W-:Y:S01]  /*15d0*/  MOV R34, 0x400 ;  /* 0x0000040000227802 */ /* 0x000fe20000000f00 */
[----:B------:R-:W0:Y:S04]  /*15e0*/  S2R R35, SR_CgaCtaId ;  /* 0x0000000000237919 */ /* 0x000e280000008800 */
[----:B------:R-:W-:-:S05]  /*15f0*/  VIADD R34, R34, 0x5400 ;  /* 0x0000540022227836 */ /* 0x000fca0000000000 */
[----:B0-----:R-:W-:-:S05]  /*1600*/  LEA R35, R35, R34, 0x18 ;  /* 0x0000002223237211 */ /* 0x001fca00078ec0ff */
[----:B------:R-:W-:-:S05]  /*1610*/  IMAD R35, R70, 0xc, R35 ;  /* 0x0000000c46237824 */ /* 0x000fca00078e0223 */
[----:B--2---:R1:W-:Y:S04]  /*1620*/  STS [R35], R24 ;  /* 0x0000001823007388 */ /* 0x0043e80000000800 */
[----:B---3--:R1:W-:Y:S04]  /*1630*/  STS [R35+0x4], R36 ;  /* 0x0000042423007388 */ /* 0x0083e80000000800 */
[----:B----4-:R1:W-:Y:S02]  /*1640*/  STS [R35+0x8], R38 ;  /* 0x0000082623007388 */ /* 0x0103e40000000800 */
.L_x_10:
[----:B------:R-:W-:Y:S05]  /*1650*/  BSYNC.RECONVERGENT B0 ;  /* 0x0000000000007941 */ /* 0x000fea0003800200 */
.L_x_9:
[----:B------:R-:W2:Y:S01]  /*1660*/  S2R R25, SR_CgaCtaId ;  /* 0x0000000000197919 */ /* 0x000ea20000008800 */
[----:B-1----:R-:W-:Y:S01]  /*1670*/  MOV R24, 0x400 ;  /* 0x0000040000187802 */ /* 0x002fe20000000f00 */
[----:B------:R-:W-:Y:S01]  /*1680*/  UIADD3 UR5, UPT, UPT, UR5, 0x1, URZ ;  /* 0x0000000105057890 */ /* 0x000fe2000fffe0ff */
[----:B------:R-:W-:Y:S03]  /*1690*/  BAR.SYNC.DEFER_BLOCKING 0x0 ;  /* 0x0000000000007b1d */ /* 0x000fe60000010000 */
[----:B------:R-:W-:Y:S01]  /*16a0*/  UISETP.NE.AND UP0, UPT, UR5, 0x3, UPT ;  /* 0x000000030500788c */ /* 0x000fe2000bf05270 */
[----:B--2---:R-:W-:-:S05]  /*16b0*/  LEA R65, R25, R24, 0x18 ;  /* 0x0000001819417211 */ /* 0x004fca00078ec0ff */
[----:B------:R-:W-:Y:S01]  /*16c0*/  IMAD R90, R70, 0x18, R65 ;  /* 0x00000018465a7824 */ /* 0x000fe200078e0241 */
[----:B0-----:R-:W-:Y:S04]  /*16d0*/  LDS.128 R24, [R65+0x5400] ;  /* 0x0054000041187984 */ /* 0x001fe80000000c00 */
[----:B------:R-:W0:Y:S04]  /*16e0*/  LDS.64 R34, [R90+0x3480] ;  /* 0x003480005a227984 */ /* 0x000e280000000a00 */
[----:B------:R-:W1:Y:S04]  /*16f0*/  LDS.64 R42, [R90] ;  /* 0x000000005a2a7984 */ /* 0x000e680000000a00 */
[----:B------:R-:W2:Y:S04]  /*1700*/  LDS.64 R44, [R90+0xa80] ;  /* 0x000a80005a2c7984 */ /* 0x000ea80000000a00 */
[----:B------:R-:W3:Y:S04]  /*1710*/  LDS.64 R46, [R90+0x1500] ;  /* 0x001500005a2e7984 */ /* 0x000ee80000000a00 */
[----:B------:R-:W4:Y:S04]  /*1720*/  LDS.64 R40, [R90+0x1f80] ;  /* 0x001f80005a287984 */ /* 0x000f280000000a00 */
[----:B------:R-:W5:Y:S04]  /*1730*/  LDS.64 R38, [R90+0x2a00] ;  /* 0x002a00005a267984 */ /* 0x000f680000000a00 */
[----:B------:R-:W5:Y:S04]  /*1740*/  LDS.64 R36, [R90+0x3f00] ;  /* 0x003f00005a247984 */ /* 0x000f680000000a00 */
[----:B------:R-:W5:Y:S04]  /*1750*/  LDS.64 R58, [R90+0x4980] ;  /* 0x004980005a3a7984 */ /* 0x000f680000000a00 */
[----:B------:R-:W5:Y:S04]  /*1760*/  LDS.64 R56, [R90+0x8] ;  /* 0x000008005a387984 */ /* 0x000f680000000a00 */
[----:B------:R-:W5:Y:S01]  /*1770*/  LDS.64 R54, [R90+0xa88] ;  /* 0x000a88005a367984 */ /* 0x000f620000000a00 */
[----:B0-----:R-:W-:Y:S01]  /*1780*/  FFMA R11, R24, R34, R11 ;  /* 0x00000022180b7223 */ /* 0x001fe2000000000b */
[----:B------:R-:W-:-:S02]  /*1790*/  FFMA R4, R25, R35, R4 ;  /* 0x0000002319047223 */ /* 0x000fc40000000004 */
[----:B------:R-:W0:Y:S01]  /*17a0*/  LDS.64 R52, [R90+0x1508] ;  /* 0x001508005a347984 */ /* 0x000e220000000a00 */
[----:B-1----:R-:W-:Y:S01]  /*17b0*/  FFMA R79, R42, R24, R79 ;  /* 0x000000182a4f7223 */ /* 0x002fe2000000004f */
[----:B------:R-:W-:Y:S02]  /*17c0*/  FFMA R68, R43, R25, R68 ;  /* 0x000000192b447223 */ /* 0x000fe40000000044 */
[----:B------:R-:W-:Y:S01]  /*17d0*/  LDS.64 R34, [R65+0x5410] ;  /* 0x0054100041227984 */ /* 0x000fe20000000a00 */
[C---:B--2---:R-:W-:Y:S01]  /*17e0*/  FFMA R19, R24.reuse, R44, R19 ;  /* 0x0000002c18137223 */ /* 0x044fe20000000013 */
[C---:B------:R-:W-:Y:S02]  /*17f0*/  FFMA R8, R25.reuse, R45, R8 ;  /* 0x0000002d19087223 */ /* 0x040fe40000000008 */
[----:B------:R-:W1:Y:S01]  /*1800*/  LDS.64 R50, [R90+0x1f88] ;  /* 0x001f88005a327984 */ /* 0x000e620000000a00 */
[----:B---3--:R-:W-:Y:S01]  /*1810*/  FFMA R75, R24, R46, R75 ;  /* 0x0000002e184b7223 */ /* 0x008fe2000000004b */
[----:B------:R-:W-:-:S02]  /*1820*/  FFMA R66, R25, R47, R66 ;  /* 0x0000002f19427223 */ /* 0x000fc40000000042 */
[----:B------:R-:W2:Y:S01]  /*1830*/  LDS.64 R48, [R90+0x2a08] ;  /* 0x002a08005a307984 */ /* 0x000ea20000000a00 */
[C---:B----4-:R-:W-:Y:S01]  /*1840*/  FFMA R15, R24.reuse, R40, R15 ;  /* 0x00000028180f7223 */ /* 0x050fe2000000000f */
[C---:B------:R-:W-:Y:S02]  /*1850*/  FFMA R6, R25.reuse, R41, R6 ;  /* 0x0000002919067223 */ /* 0x040fe40000000006 */
[----:B------:R-:W3:Y:S01]  /*1860*/  LDS.64 R46, [R90+0x3488] ;  /* 0x003488005a2e7984 */ /* 0x000ee20000000a00 */
[C---:B-----5:R-:W-:Y:S01]  /*1870*/  FFMA R71, R24.reuse, R38, R71 ;  /* 0x0000002618477223 */ /* 0x060fe20000000047 */
[C---:B------:R-:W-:Y:S02]  /*1880*/  FFMA R32, R25.reuse, R39, R32 ;  /* 0x0000002719207223 */ /* 0x040fe40000000020 */
[----:B------:R-:W4:Y:S01]  /*1890*/  LDS.64 R44, [R90+0x3f08] ;  /* 0x003f08005a2c7984 */ /* 0x000f220000000a00 */
[----:B------:R-:W-:Y:S01]  /*18a0*/  FFMA R67, R24, R36, R67 ;  /* 0x0000002418437223 */ /* 0x000fe20000000043 */
[----:B------:R-:W-:-:S02]  /*18b0*/  FFMA R30, R25, R37, R30 ;  /* 0x00000025191e7223 */ /* 0x000fc4000000001e */
[----:B------:R-:W5:Y:S01]  /*18c0*/  LDS.64 R42, [R90+0x4988] ;  /* 0x004988005a2a7984 */ /* 0x000f620000000a00 */
[----:B------:R-:W-:Y:S01]  /*18d0*/  FFMA R7, R24, R58, R7 ;  /* 0x0000003a18077223 */ /* 0x000fe20000000007 */
[----:B------:R-:W-:Y:S02]  /*18e0*/  FFMA R2, R25, R59, R2 ;  /* 0x0000003b19027223 */ /* 0x000fe40000000002 */
[----:B------:R-:W5:Y:S01]  /*18f0*/  LDS.64 R40, [R90+0x10] ;  /* 0x000010005a287984 */ /* 0x000f620000000a00 */
[-C--:B------:R-:W-:Y:S01]  /*1900*/  FFMA R28, R57, R27.reuse, R28 ;  /* 0x0000001b391c7223 */ /* 0x080fe2000000001c */
[----:B------:R-:W-:Y:S02]  /*1910*/  FFMA R77, R56, R26, R77 ;  /* 0x0000001a384d7223 */ /* 0x000fe4000000004d */
[----:B------:R-:W5:Y:S01]  /*1920*/  LDS.64 R38, [R90+0xa90] ;  /* 0x000a90005a267984 */ /* 0x000f620000000a00 */
[----:B------:R-:W-:Y:S01]  /*1930*/  FFMA R0, R55, R27, R0 ;  /* 0x0000001b37007223 */ /* 0x000fe20000000000 */
[----:B------:R-:W-:-:S02]  /*1940*/  FFMA R17, R26, R54, R17 ;  /* 0x000000361a117223 */ /* 0x000fc40000000011 */
[----:B------:R-:W5:Y:S04]  /*1950*/  LDS.64 R36, [R90+0x1510] ;  /* 0x001510005a247984 */ /* 0x000f680000000a00 */
[----:B------:R-:W5:Y:S01]  /*1960*/  LDS.64 R24, [R90+0x1f90] ;  /* 0x001f90005a187984 */ /* 0x000f620000000a00 */
[-C--:B0-----:R-:W-:Y:S01]  /*1970*/  FFMA R20, R53, R27.reuse, R20 ;  /* 0x0000001b35147223 */ /* 0x081fe20000000014 */
[C---:B------:R-:W-:Y:S02]  /*1980*/  FFMA R73, R26.reuse, R52, R73 ;  /* 0x000000341a497223 */ /* 0x040fe40000000049 */
[----:B------:R-:W0:Y:S04]  /*1990*/  LDS.64 R58, [R90+0x2a10] ;  /* 0x002a10005a3a7984 */ /* 0x000e280000000a00 */
[----:B------:R-:W0:Y:S01]  /*19a0*/  LDS.64 R60, [R90+0x3490] ;  /* 0x003490005a3c7984 */ /* 0x000e220000000a00 */
[----:B-1----:R-:W-:Y:S01]  /*19b0*/  FFMA R74, R51, R27, R74 ;  /* 0x0000001b334a7223 */ /* 0x002fe2000000004a */
[----:B------:R-:W-:-:S02]  /*19c0*/  FFMA R13, R26, R50, R13 ;  /* 0x000000321a0d7223 */ /* 0x000fc4000000000d */
[----:B------:R-:W1:Y:S01]  /*19d0*/  LDS.64 R62, [R90+0x3f10] ;  /* 0x003f10005a3e7984 */ /* 0x000e620000000a00 */
[-C--:B--2---:R-:W-:Y:S01]  /*19e0*/  FFMA R16, R49, R27.reuse, R16 ;  /* 0x0000001b31107223 */ /* 0x084fe20000000010 */
[C---:B------:R-:W-:Y:S02]  /*19f0*/  FFMA R69, R26.reuse, R48, R69 ;  /* 0x000000301a457223 */ /* 0x040fe40000000045 */
[----:B------:R-:W2:Y:S01]  /*1a00*/  LDS.64 R64, [R90+0x4990] ;  /* 0x004990005a407984 */ /* 0x000ea20000000a00 */
[-C--:B---3--:R-:W-:Y:S01]  /*1a10*/  FFMA R78, R47, R27.reuse, R78 ;  /* 0x0000001b2f4e7223 */ /* 0x088fe2000000004e */
[C---:B------:R-:W-:Y:S01]  /*1a20*/  FFMA R9, R26.reuse, R46, R9 ;  /* 0x0000002e1a097223 */ /* 0x040fe20000000009 */
[-C--:B----4-:R-:W-:Y:S01]  /*1a30*/  FFMA R12, R45, R27.reuse, R12 ;  /* 0x0000001b2d0c7223 */ /* 0x090fe2000000000c */
[C---:B------:R-:W-:Y:S01]  /*1a40*/  FFMA R33, R26.reuse, R44, R33 ;  /* 0x0000002c1a217223 */ /* 0x040fe20000000021 */
[----:B-----5:R-:W-:Y:S01]  /*1a50*/  FFMA R82, R43, R27, R82 ;  /* 0x0000001b2b527223 */ /* 0x020fe20000000052 */
[----:B------:R-:W-:Y:S01]  /*1a60*/  FFMA R5, R26, R42, R5 ;  /* 0x0000002a1a057223 */ /* 0x000fe20000000005 */
[----:B------:R-:W-:Y:S01]  /*1a70*/  FFMA R31, R40, R34, R31 ;  /* 0x00000022281f7223 */ /* 0x000fe2000000001f */
[----:B------:R-:W-:Y:S01]  /*1a80*/  FFMA R22, R41, R35, R22 ;  /* 0x0000002329167223 */ /* 0x000fe20000000016 */
[C---:B------:R-:W-:Y:S01]  /*1a90*/  FFMA R3, R34.reuse, R38, R3 ;  /* 0x0000002622037223 */ /* 0x040fe20000000003 */
[C---:B------:R-:W-:Y:S01]  /*1aa0*/  FFMA R72, R35.reuse, R39, R72 ;  /* 0x0000002723487223 */ /* 0x040fe20000000048 */
[C---:B------:R-:W-:Y:S01]  /*1ab0*/  FFMA R29, R34.reuse, R36, R29 ;  /* 0x00000024221d7223 */ /* 0x040fe2000000001d */
[C---:B------:R-:W-:Y:S01]  /*1ac0*/  FFMA R18, R35.reuse, R37, R18 ;  /* 0x0000002523127223 */ /* 0x040fe20000000012 */
[C---:B------:R-:W-:Y:S01]  /*1ad0*/  FFMA R81, R34.reuse, R24, R81 ;  /* 0x0000001822517223 */ /* 0x040fe20000000051 */
[C---:B------:R-:W-:Y:S01]  /*1ae0*/  FFMA R76, R35.reuse, R25, R76 ;  /* 0x00000019234c7223 */ /* 0x040fe2000000004c */
[C---:B0-----:R-:W-:Y:S01]  /*1af0*/  FFMA R23, R34.reuse, R58, R23 ;  /* 0x0000003a22177223 */ /* 0x041fe20000000017 */
[C---:B------:R-:W-:Y:S01]  /*1b00*/  FFMA R14, R35.reuse, R59, R14 ;  /* 0x0000003b230e7223 */ /* 0x040fe2000000000e */
[C---:B------:R-:W-:Y:S01]  /*1b10*/  FFMA R83, R34.reuse, R60, R83 ;  /* 0x0000003c22537223 */ /* 0x040fe20000000053 */
[C---:B------:R-:W-:Y:S01]  /*1b20*/  FFMA R80, R35.reuse, R61, R80 ;  /* 0x0000003d23507223 */ /* 0x040fe20000000050 */
[C---:B-1----:R-:W-:Y:S01]  /*1b30*/  FFMA R21, R34.reuse, R62, R21 ;  /* 0x0000003e22157223 */ /* 0x042fe20000000015 */
[C---:B------:R-:W-:Y:S01]  /*1b40*/  FFMA R10, R35.reuse, R63, R10 ;  /* 0x0000003f230a7223 */ /* 0x040fe2000000000a */
[----:B--2---:R-:W-:Y:S01]  /*1b50*/  FFMA R85, R34, R64, R85 ;  /* 0x0000004022557223 */ /* 0x004fe20000000055 */
[----:B------:R-:W-:Y:S01]  /*1b60*/  FFMA R84, R35, R65, R84 ;  /* 0x0000004123547223 */ /* 0x000fe20000000054 */
[----:B------:R-:W-:Y:S06]  /*1b70*/  BRA.U UP0, `(.L_x_11) ;  /* 0xffffffe500f87547 */ /* 0x000fec000b83ffff */
[----:B------:R-:W-:-:S04]  /*1b80*/  UIADD3 UR4, UPT, UPT, UR4, 0x1, URZ ;  /* 0x0000000104047890 */ /* 0x000fc8000fffe0ff */
[----:B------:R-:W-:-:S09]  /*1b90*/  UISETP.NE.AND UP0, UPT, UR4, 0x3, UPT ;  /* 0x000000030400788c */ /* 0x000fd2000bf05270 */
[----:B------:R-:W-:Y:S05]  /*1ba0*/  BRA.U UP0, `(.L_x_12) ;  /* 0xffffffe500e87547 */ /* 0x000fea000b83ffff */
[----:B------:R-:W0:Y:S02]  /*1bb0*/  LDCU.128 UR16, c[0x0][0x390] ;  /* 0x00007200ff1077ac */ /* 0x000e240008000c00 */
[----:B0-----:R-:W-:-:S06]  /*1bc0*/  UIMAD.WIDE.U32 UR6, UR10, 0x4, UR18 ;  /* 0x000000040a0678a5 */ /* 0x001fcc000f8e0012 */
[----:B------:R-:W-:Y:S02]  /*1bd0*/  IMAD.U32 R40, RZ, RZ, UR6 ;  /* 0x00000006ff287e24 */ /* 0x000fe4000f8e00ff */
[----:B------:R-:W-:Y:S01]  /*1be0*/  IMAD.U32 R41, RZ, RZ, UR7 ;  /* 0x00000007ff297e24 */ /* 0x000fe2000f8e00ff */
[----:B------:R-:W-:Y:S01]  /*1bf0*/  MOV R38, UR6 ;  /* 0x0000000600267c02 */ /* 0x000fe20008000f00 */
[----:B------:R-:W-:-:S03]  /*1c00*/  IMAD.U32 R39, RZ, RZ, UR7 ;  /* 0x00000007ff277e24 */ /* 0x000fc6000f8e00ff */
[----:B------:R0:W2:Y:S01]  /*1c10*/  LDG.E.CONSTANT R40, desc[UR12][R40.64] ;  /* 0x0000000c28287981 */ /* 0x0000a2000c1e9900 */
[----:B------:R-:W-:Y:S01]  /*1c20*/  MOV R34, UR6 ;  /* 0x0000000600227c02 */ /* 0x000fe20008000f00 */
[----:B------:R-:W-:Y:S02]  /*1c30*/  IMAD.U32 R35, RZ, RZ, UR7 ;  /* 0x00000007ff237e24 */ /* 0x000fe4000f8e00ff */
[----:B------:R1:W3:Y:S01]  /*1c40*/  LDG.E.CONSTANT R39, desc[UR12][R38.64+0xc] ;  /* 0x00000c0c26277981 */ /* 0x0002e2000c1e9900 */
[----:B------:R-:W-:Y:S02]  /*1c50*/  IMAD.U32 R37, RZ, RZ, UR7 ;  /* 0x00000007ff257e24 */ /* 0x000fe4000f8e00ff */
[----:B------:R-:W-:Y:S01]  /*1c60*/  IMAD.U32 R36, RZ, RZ, UR6 ;  /* 0x00000006ff247e24 */ /* 0x000fe2000f8e00ff */
[----:B------:R4:W5:Y:S01]  /*1c70*/  LDG.E.CONSTANT R34, desc[UR12][R34.64+0x10] ;  /* 0x0000100c22227981 */ /* 0x000962000c1e9900 */
[----:B------:R-:W-:Y:S01]  /*1c80*/  IMAD.U32 R26, RZ, RZ, UR6 ;  /* 0x00000006ff1a7e24 */ /* 0x000fe2000f8e00ff */
[----:B------:R-:W-:Y:S01]  /*1c90*/  MOV R24, UR6 ;  /* 0x0000000600187c02 */ /* 0x000fe20008000f00 */
[----:B------:R-:W-:Y:S01]  /*1ca0*/  IMAD.U32 R27, RZ, RZ, UR7 ;  /* 0x00000007ff1b7e24 */ /* 0x000fe2000f8e00ff */
[----:B------:R-:W5:Y:S01]  /*1cb0*/  LDG.E.CONSTANT R37, desc[UR12][R36.64+0x4] ;  /* 0x0000040c24257981 */ /* 0x000f62000c1e9900 */
[----:B------:R-:W-:-:S03]  /*1cc0*/  IMAD.U32 R25, RZ, RZ, UR7 ;  /* 0x00000007ff197e24 */ /* 0x000fc6000f8e00ff */
[----:B------:R4:W5:Y:S04]  /*1cd0*/  LDG.E.CONSTANT R26, desc[UR12][R26.64+0x8] ;  /* 0x0000080c1a1a7981 */ /* 0x000968000c1e9900 */
[----:B------:R4:W5:Y:S01]  /*1ce0*/  LDG.E.CONSTANT R43, desc[UR12][R24.64+0x14] ;  /* 0x0000140c182b7981 */ /* 0x000962000c1e9900 */
[----:B------:R-:W-:Y:S01]  /*1cf0*/  ULOP3.LUT UR5, UR9, 0xffff, URZ, 0xc0, !UPT ;  /* 0x0000ffff09057892 */ /* 0x000fe2000f8ec0ff */
[----:B0-----:R-:W-:-:S05]  /*1d00*/  SHF.R.U32.HI R41, RZ, 0x3, R70 ;  /* 0x00000003ff297819 */ /* 0x001fca0000011646 */
[----:B------:R-:W-:Y:S01]  /*1d10*/  IMAD.U32 R42, RZ, RZ, UR5 ;  /* 0x00000005ff2a7e24 */ /* 0x000fe2000f8e00ff */
[----:B-1----:R-:W-:-:S04]  /*1d20*/  PRMT R38, R0, 0x3340, R0 ;  /* 0x0000334000267816 */ /* 0x002fc80000000000 */
[----:B------:R-:W-:Y:S02]  /*1d30*/  PRMT R41, R41, 0x3340, R42 ;  /* 0x0000334029297816 */ /* 0x000fe4000000002a */
[----:B------:R-:W-:Y:S02]  /*1d40*/  LOP3.LUT R70, R70, 0x7, RZ, 0xc0, !PT ;  /* 0x0000000746467812 */ /* 0x000fe400078ec0ff */
[----:B------:R-:W-:Y:S01]  /*1d50*/  PRMT R38, R41, 0x5410, R38 ;  /* 0x0000541029267816 */ /* 0x000fe20000000026 */
[----:B------:R-:W-:Y:S01]  /*1d60*/  IMAD.MOV.U32 R41, RZ, RZ, 0x90 ;  /* 0x00000090ff297424 */ /* 0x000fe200078e00ff */
[----:B----4-:R-:W-:-:S03]  /*1d70*/  MOV R35, 0x4801f80 ;  /* 0x04801f8000237802 */ /* 0x010fc60000000f00 */
[----:B------:R-:W-:Y:S02]  /*1d80*/  IMAD R27, R70, R41, UR10 ;  /* 0x0000000a461b7e24 */ /* 0x000fe4000f8e0229 */
[----:B------:R-:W-:Y:S02]  /*1d90*/  IDP.2A.LO.U16.U8 R38, R35, R38, RZ ;  /* 0x0000002623267226 */ /* 0x000fe400000010ff */
[----:B------:R-:W-:Y:S02]  /*1da0*/  IMAD.U32 R24, RZ, RZ, UR16 ;  /* 0x00000010ff187e24 */ /* 0x000fe4000f8e00ff */
[----:B------:R-:W-:Y:S01]  /*1db0*/  IMAD.U32 R25, RZ, RZ, UR17 ;  /* 0x00000011ff197e24 */ /* 0x000fe2000f8e00ff */
[----:B------:R-:W-:-:S05]  /*1dc0*/  IADD3 R27, PT, PT, R38, UR11, R27 ;  /* 0x0000000b261b7c10 */ /* 0x000fca000fffe01b */
[----:B------:R-:W-:-:S04]  /*1dd0*/  IMAD.WIDE.U32 R24, R27, 0x4, R24 ;  /* 0x000000041b187825 */ /* 0x000fc800078e0018 */
[--C-:B--2---:R-:W-:Y:S01]  /*1de0*/  FADD R19, R19, R40.reuse ;  /* 0x0000002813137221 */ /* 0x104fe20000000000 */
[--C-:B------:R-:W-:Y:S01]  /*1df0*/  FADD R7, R7, R40.reuse ;  /* 0x0000002807077221 */ /* 0x100fe20000000000 */
[----:B------:R-:W-:-:S03]  /*1e00*/  FADD R11, R11, R40 ;  /* 0x000000280b0b7221 */ /* 0x000fc60000000000 */
[----:B------:R-:W-:Y:S01]  /*1e10*/  FMNMX R19, R19, 6, PT ;  /* 0x40c0000013137809 */ /* 0x000fe20003800000 */
[--C-:B---3--:R-:W-:Y:S01]  /*1e20*/  FADD R28, R28, R39.reuse ;  /* 0x000000271c1c7221 */ /* 0x108fe20000000000 */
[----:B------:R-:W-:Y:S02]  /*1e30*/  FMNMX R7, R7, 6, PT ;  /* 0x40c0000007077809 */ /* 0x000fe40003800000 */
[----:B------:R-:W-:Y:S01]  /*1e40*/  FMNMX R19, RZ, R19, !PT ;  /* 0x00000013ff137209 */ /* 0x000fe20007800000 */
[--C-:B------:R-:W-:Y:S01]  /*1e50*/  FADD R0, R0, R39.reuse ;  /* 0x0000002700007221 */ /* 0x100fe20000000000 */
[----:B------:R-:W-:Y:S01]  /*1e60*/  FMNMX R11, R11, 6, PT ;  /* 0x40c000000b0b7809 */ /* 0x000fe20003800000 */
[----:B------:R-:W-:Y:S01]  /*1e70*/  FADD R12, R12, R39 ;  /* 0x000000270c0c7221 */ /* 0x000fe20000000000 */
[----:B------:R-:W-:Y:S01]  /*1e80*/  FMNMX R28, R28, 6, PT ;  /* 0x40c000001c1c7809 */ /* 0x000fe20003800000 */
[--C-:B-----5:R-:W-:Y:S01]  /*1e90*/  FADD R3, R3, R34.reuse ;  /* 0x0000002203037221 */ /* 0x120fe20000000000 */
[----:B------:R0:W-:Y:S01]  /*1ea0*/  STG.E desc[UR12][R24.64+0x6e400], R19 ;  /* 0x06e4001318007986 */ /* 0x0001e2000c10190c */
[----:B------:R-:W-:Y:S01]  /*1eb0*/  FMNMX R11, RZ, R11, !PT ;  /* 0x0000000bff0b7209 */ /* 0x000fe20007800000 */
[--C-:B------:R-:W-:Y:S01]  /*1ec0*/  FADD R31, R31, R34.reuse ;  /* 0x000000221f1f7221 */ /* 0x100fe20000000000 */
[----:B------:R-:W-:Y:S01]  /*1ed0*/  FMNMX R0, R0, 6, PT ;  /* 0x40c0000000007809 */ /* 0x000fe20003800000 */
[--C-:B------:R-:W-:Y:S01]  /*1ee0*/  FADD R29, R29, R34.reuse ;  /* 0x000000221d1d7221 */ /* 0x100fe20000000000 */
[----:B------:R-:W-:Y:S01]  /*1ef0*/  FMNMX R12, R12, 6, PT ;  /* 0x40c000000c0c7809 */ /* 0x000fe20003800000 */
[--C-:B------:R-:W-:Y:S01]  /*1f00*/  FADD R81, R81, R34.reuse ;  /* 0x0000002251517221 */ /* 0x100fe20000000000 */
[--C-:B------:R-:W-:Y:S01]  /*1f10*/  FADD R23, R23, R34.reuse ;  /* 0x0000002217177221 */ /* 0x100fe20000000000 */
[----:B------:R-:W-:Y:S01]  /*1f20*/  FMNMX R3, R3, 6, PT ;  /* 0x40c0000003037809 */ /* 0x000fe20003800000 */
[----:B------:R-:W-:Y:S01]  /*1f30*/  FADD R83, R83, R34 ;  /* 0x0000002253537221 */ /* 0x000fe20000000000 */
[----:B0-----:R-:W-:-:S02]  /*1f40*/  FMNMX R19, RZ, R7, !PT ;  /* 0x00000007ff137209 */ /* 0x001fc40007800000 */
[----:B------:R-:W-:Y:S01]  /*1f50*/  FMNMX R7, RZ, R28, !PT ;  /* 0x0000001cff077209 */ /* 0x000fe20007800000 */
[----:B------:R-:W-:Y:S01]  /*1f60*/  FADD R21, R21, R34 ;  /* 0x0000002215157221 */ /* 0x000fe20000000000 */
[----:B------:R-:W-:Y:S01]  /*1f70*/  FADD R15, R15, R40 ;  /* 0x000000280f0f7221 */ /* 0x000fe20000000000 */
[--C-:B------:R-:W-:Y:S01]  /*1f80*/  FADD R68, R68, R37.reuse ;  /* 0x0000002544447221 */ /* 0x100fe20000000000 */
[----:B------:R-:W-:Y:S01]  /*1f90*/  FADD R8, R8, R37 ;  /* 0x0000002508087221 */ /* 0x000fe20000000000 */
[----:B------:R-:W-:Y:S01]  /*1fa0*/  FADD R34, R85, R34 ;  /* 0x0000002255227221 */ /* 0x000fe20000000000 */
[----:B------:R0:W-:Y:S01]  /*1fb0*/  STG.E desc[UR12][R24.64+0x3e0400], R11 ;  /* 0x3e04000b18007986 */ /* 0x0001e2000c10190c */
[----:B------:R-:W-:-:S03]  /*1fc0*/  FMNMX R3, RZ, R3, !PT ;  /* 0x00000003ff037209 */ /* 0x000fc60007800000 */
[----:B------:R1:W-:Y:S01]  /*1fd0*/  STG.E desc[UR12][R24.64+0xc], R7 ;  /* 0x00000c0718007986 */ /* 0x0003e2000c10190c */
[----:B------:R-:W-:Y:S01]  /*1fe0*/  FMNMX R15, R15, 6, PT ;  /* 0x40c000000f0f7809 */ /* 0x000fe20003800000 */
[--C-:B------:R-:W-:Y:S01]  /*1ff0*/  FADD R20, R20, R39.reuse ;  /* 0x0000002714147221 */ /* 0x100fe20000000000 */
[----:B------:R-:W-:Y:S01]  /*2000*/  FMNMX R68, R68, 6, PT ;  /* 0x40c0000044447809 */ /* 0x000fe20003800000 */
[--C-:B------:R-:W-:Y:S01]  /*2010*/  FADD R74, R74, R39.reuse ;  /* 0x000000274a4a7221 */ /* 0x100fe20000000000 */
[----:B------:R-:W-:Y:S02]  /*2020*/  FMNMX R8, R8, 6, PT ;  /* 0x40c0000008087809 */ /* 0x000fe40003800000 */
[----:B0-----:R-:W-:Y:S01]  /*2030*/  FMNMX R11, RZ, R0, !PT ;  /* 0x00000000ff0b7209 */ /* 0x001fe20007800000 */
[--C-:B------:R-:W-:Y:S01]  /*2040*/  FADD R16, R16, R39.reuse ;  /* 0x0000002710107221 */ /* 0x100fe20000000000 */
[----:B------:R-:W-:Y:S02]  /*2050*/  FMNMX R34, R34, 6, PT ;  /* 0x40c0000022227809 */ /* 0x000fe40003800000 */
[----:B-1----:R-:W-:Y:S01]  /*2060*/  FMNMX R7, RZ, R12, !PT ;  /* 0x0000000cff077209 */ /* 0x002fe20007800000 */
[----:B------:R-:W-:Y:S01]  /*2070*/  FADD R78, R78, R39 ;  /* 0x000000274e4e7221 */ /* 0x000fe20000000000 */
[--C-:B------:R-:W-:Y:S01]  /*2080*/  FADD R30, R30, R37.reuse ;  /* 0x000000251e1e7221 */ /* 0x100fe20000000000 */
[----:B------:R-:W-:Y:S01]  /*2090*/  FADD R2, R2, R37 ;  /* 0x0000002502027221 */ /* 0x000fe20000000000 */
[--C-:B------:R-:W-:Y:S01]  /*20a0*/  FADD R13, R13, R26.reuse ;  /* 0x0000001a0d0d7221 */ /* 0x100fe20000000000 */
[--C-:B------:R-:W-:Y:S01]  /*20b0*/  FADD R9, R9, R26.reuse ;  /* 0x0000001a09097221 */ /* 0x100fe20000000000 */
[----:B------:R-:W-:Y:S01]  /*20c0*/  FADD R5, R5, R26 ;  /* 0x0000001a05057221 */ /* 0x000fe20000000000 */
[----:B------:R-:W-:Y:S01]  /*20d0*/  FADD R22, R22, R43 ;  /* 0x0000002b16167221 */ /* 0x000fe20000000000 */
[----:B------:R0:W-:Y:S01]  /*20e0*/  STG.E desc[UR12][R24.64+0x6e40c], R11 ;  /* 0x06e40c0b18007986 */ /* 0x0001e2000c10190c */
[----:B------:R-:W-:-:S03]  /*20f0*/  FMNMX R15, RZ, R15, !PT ;  /* 0x0000000fff0f7209 */ /* 0x000fc60007800000 */
[----:B------:R1:W-:Y:S01]  /*2100*/  STG.E desc[UR12][R24.64+0x52b00c], R7 ;  /* 0x52b00c0718007986 */ /* 0x0003e2000c10190c */
[----:B------:R-:W-:-:S03]  /*2110*/  FMNMX R20, R20, 6, PT ;  /* 0x40c0000014147809 */ /* 0x000fc60003800000 */
[----:B------:R2:W-:Y:S01]  /*2120*/  STG.E desc[UR12][R24.64+0x6e410], R3 ;  /* 0x06e4100318007986 */ /* 0x0005e2000c10190c */
[----:B------:R-:W-:Y:S01]  /*2130*/  FMNMX R74, R74, 6, PT ;  /* 0x40c000004a4a7809 */ /* 0x000fe20003800000 */
[--C-:B------:R-:W-:Y:S01]  /*2140*/  FADD R72, R72, R43.reuse ;  /* 0x0000002b48487221 */ /* 0x100fe20000000000 */
[----:B0-----:R-:W-:Y:S01]  /*2150*/  FMNMX R11, RZ, R8, !PT ;  /* 0x00000008ff0b7209 */ /* 0x001fe20007800000 */
[--C-:B------:R-:W-:Y:S01]  /*2160*/  FADD R18, R18, R43.reuse ;  /* 0x0000002b12127221 */ /* 0x100fe20000000000 */
[----:B------:R-:W-:Y:S02]  /*2170*/  FMNMX R16, R16, 6, PT ;  /* 0x40c0000010107809 */ /* 0x000fe40003800000 */
[----:B-1----:R-:W-:Y:S01]  /*2180*/  FMNMX R7, RZ, R68, !PT ;  /* 0x00000044ff077209 */ /* 0x002fe20007800000 */
[--C-:B------:R-:W-:Y:S01]  /*2190*/  FADD R76, R76, R43.reuse ;  /* 0x0000002b4c4c7221 */ /* 0x100fe20000000000 */
[----:B------:R-:W-:Y:S02]  /*21a0*/  FMNMX R78, R78, 6, PT ;  /* 0x40c000004e4e7809 */ /* 0x000fe40003800000 */
[----:B--2---:R-:W-:Y:S01]  /*21b0*/  FMNMX R3, RZ, R34, !PT ;  /* 0x00000022ff037209 */ /* 0x004fe20007800000 */
[--C-:B------:R-:W-:Y:S01]  /*21c0*/  FADD R14, R14, R43.reuse ;  /* 0x0000002b0e0e7221 */ /* 0x100fe20000000000 */
[----:B------:R-:W-:Y:S01]  /*21d0*/  FMNMX R30, R30, 6, PT ;  /* 0x40c000001e1e7809 */ /* 0x000fe20003800000 */
[--C-:B------:R-:W-:Y:S01]  /*21e0*/  FADD R80, R80, R43.reuse ;  /* 0x0000002b50507221 */ /* 0x100fe20000000000 */
[----:B------:R-:W-:Y:S01]  /*21f0*/  FMNMX R2, R2, 6, PT ;  /* 0x40c0000002027809 */ /* 0x000fe20003800000 */
[----:B------:R-:W-:Y:S01]  /*2200*/  FADD R10, R10, R43 ;  /* 0x0000002b0a0a7221 */ /* 0x000fe20000000000 */
[----:B------:R-:W-:Y:S01]  /*2210*/  FMNMX R13, R13, 6, PT ;  /* 0x40c000000d0d7809 */ /* 0x000fe20003800000 */
[--C-:B------:R-:W-:Y:S01]  /*2220*/  FADD R79, R79, R40.reuse ;  /* 0x000000284f4f7221 */ /* 0x100fe20000000000 */
[----:B------:R-:W-:Y:S01]  /*2230*/  FMNMX R9, R9, 6, PT ;  /* 0x40c0000009097809 */ /* 0x000fe20003800000 */
[--C-:B------:R-:W-:Y:S01]  /*2240*/  FADD R75, R75, R40.reuse ;  /* 0x000000284b4b7221 */ /* 0x100fe20000000000 */
[----:B------:R-:W-:Y:S01]  /*2250*/  FMNMX R5, R5, 6, PT ;  /* 0x40c0000005057809 */ /* 0x000fe20003800000 */
[--C-:B------:R-:W-:Y:S01]  /*2260*/  FADD R71, R71, R40.reuse ;  /* 0x0000002847477221 */ /* 0x100fe20000000000 */
[----:B------:R-:W-:Y:S01]  /*2270*/  FMNMX R22, R22, 6, PT ;  /* 0x40c0000016167809 */ /* 0x000fe20003800000 */
[----:B------:R-:W-:Y:S01]  /*2280*/  FADD R67, R67, R40 ;  /* 0x0000002843437221 */ /* 0x000fe20000000000 */
[----:B------:R-:W-:Y:S01]  /*2290*/  FADD R39, R82, R39 ;  /* 0x0000002752277221 */ /* 0x000fe20000000000 */
[--C-:B------:R-:W-:Y:S01]  /*22a0*/  FADD R66, R66, R37.reuse ;  /* 0x0000002542427221 */ /* 0x100fe20000000000 */
[--C-:B------:R-:W-:Y:S01]  /*22b0*/  FADD R6, R6, R37.reuse ;  /* 0x0000002506067221 */ /* 0x100fe20000000000 */
[--C-:B------:R-:W-:Y:S01]  /*22c0*/  FADD R32, R32, R37.reuse ;  /* 0x0000002520207221 */ /* 0x100fe20000000000 */
[----:B------:R-:W-:Y:S01]  /*22d0*/  FADD R4, R4, R37 ;  /* 0x0000002504047221 */ /* 0x000fe20000000000 */
[--C-:B------:R-:W-:Y:S01]  /*22e0*/  FADD R77, R77, R26.reuse ;  /* 0x0000001a4d4d7221 */ /* 0x100fe20000000000 */
[--C-:B------:R-:W-:Y:S01]  /*22f0*/  FADD R17, R17, R26.reuse ;  /* 0x0000001a11117221 */ /* 0x100fe20000000000 */
[--C-:B------:R-:W-:Y:S01]  /*2300*/  FADD R73, R73, R26.reuse ;  /* 0x0000001a49497221 */ /* 0x100fe20000000000 */
[--C-:B------:R-:W-:Y:S01]  /*2310*/  FADD R69, R69, R26.reuse ;  /* 0x0000001a45457221 */ /* 0x100fe20000000000 */
[----:B------:R-:W-:Y:S01]  /*2320*/  FADD R33, R33, R26 ;  /* 0x0000001a21217221 */ /* 0x000fe20000000000 */
[----:B------:R-:W-:Y:S01]  /*2330*/  FADD R43, R84, R43 ;  /* 0x0000002b542b7221 */ /* 0x000fe20000000000 */
[----:B------:R0:W-:Y:S01]  /*2340*/  STG.E desc[UR12][R24.64+0x227400], R15 ;  /* 0x2274000f18007986 */ /* 0x0001e2000c10190c */
[----:B------:R-:W-:-:S02]  /*2350*/  FMNMX R27, RZ, R16, !PT ;  /* 0x00000010ff1b7209 */ /* 0x000fc40007800000 */
[----:B------:R-:W-:Y:S01]  /*2360*/  FMNMX R35, RZ, R78, !PT ;  /* 0x0000004eff237209 */ /* 0x000fe20007800000 */
[----:B------:R1:W-:Y:S01]  /*2370*/  STG.E desc[UR12][R24.64+0x599400], R19 ;  /* 0x5994001318007986 */ /* 0x0003e2000c10190c */
[----:B------:R-:W-:Y:S02]  /*2380*/  FMNMX R13, RZ, R13, !PT ;  /* 0x0000000dff0d7209 */ /* 0x000fe40007800000 */
[----:B------:R-:W-:Y:S01]  /*2390*/  FMNMX R9, RZ, R9, !PT ;  /* 0x00000009ff097209 */ /* 0x000fe20007800000 */
[----:B------:R2:W-:Y:S01]  /*23a0*/  STG.E desc[UR12][R24.64+0x4], R7 ;  /* 0x0000040718007986 */ /* 0x0005e2000c10190c */
[----:B------:R-:W-:-:S03]  /*23b0*/  FMNMX R5, RZ, R5, !PT ;  /* 0x00000005ff057209 */ /* 0x000fc60007800000 */
[----:B------:R3:W-:Y:S01]  /*23c0*/  STG.E desc[UR12][R24.64+0x6e404], R11 ;  /* 0x06e4040b18007986 */ /* 0x0007e2000c10190c */
[----:B0-----:R-:W-:-:S03]  /*23d0*/  FMNMX R15, RZ, R20, !PT ;  /* 0x00000014ff0f7209 */ /* 0x001fc60007800000 */
[----:B------:R0:W-:Y:S01]  /*23e0*/  STG.E desc[UR12][R24.64+0x599410], R3 ;  /* 0x5994100318007986 */ /* 0x0001e2000c10190c */
[----:B-1----:R-:W-:Y:S02]  /*23f0*/  FMNMX R19, RZ, R74, !PT ;  /* 0x0000004aff137209 */ /* 0x002fe40007800000 */
[----:B--2---:R-:W-:Y:S02]  /*2400*/  FMNMX R7, RZ, R30, !PT ;  /* 0x0000001eff077209 */ /* 0x004fe40007800000 */
[----:B------:R-:W-:Y:S02]  /*2410*/  FMNMX R79, R79, 6, PT ;  /* 0x40c000004f4f7809 */ /* 0x000fe40003800000 */
[----:B---3--:R-:W-:Y:S02]  /*2420*/  FMNMX R11, RZ, R2, !PT ;  /* 0x00000002ff0b7209 */ /* 0x008fe40007800000 */
[----:B------:R-:W-:Y:S02]  /*2430*/  FMNMX R75, R75, 6, PT ;  /* 0x40c000004b4b7809 */ /* 0x000fe40003800000 */
[----:B0-----:R-:W-:-:S02]  /*2440*/  FMNMX R3, RZ, R22, !PT ;  /* 0x00000016ff037209 */ /* 0x001fc40007800000 */
[----:B------:R-:W-:Y:S02]  /*2450*/  FMNMX R71, R71, 6, PT ;  /* 0x40c0000047477809 */ /* 0x000fe40003800000 */
[----:B------:R-:W-:Y:S02]  /*2460*/  FMNMX R67, R67, 6, PT ;  /* 0x40c0000043437809 */ /* 0x000fe40003800000 */
[----:B------:R-:W-:Y:S02]  /*2470*/  FMNMX R39, R39, 6, PT ;  /* 0x40c0000027277809 */ /* 0x000fe40003800000 */
[----:B------:R-:W-:Y:S02]  /*2480*/  FMNMX R66, R66, 6, PT ;  /* 0x40c0000042427809 */ /* 0x000fe40003800000 */
[----:B------:R-:W-:Y:S02]  /*2490*/  FMNMX R6, R6, 6, PT ;  /* 0x40c0000006067809 */ /* 0x000fe40003800000 */
[----:B------:R-:W-:-:S02]  /*24a0*/  FMNMX R32, R32, 6, PT ;  /* 0x40c0000020207809 */ /* 0x000fc40003800000 */
        /* <DEDUP_REMOVED lines=18> */
[----:B------:R-:W-:Y:S01]  /*25d0*/  FMNMX R43, R43, 6, PT ;  /* 0x40c000002b2b7809 */ /* 0x000fe20003800000 */
[----:B------:R0:W-:Y:S01]  /*25e0*/  STG.E desc[UR12][R24.64+0x1b900c], R15 ;  /* 0x1b900c0f18007986 */ /* 0x0001e2000c10190c */
[----:B------:R-:W-:Y:S02]  /*25f0*/  FMNMX R79, RZ, R79, !PT ;  /* 0x0000004fff4f7209 */ /* 0x000fe40007800000 */
[----:B------:R-:W-:Y:S01]  /*2600*/  FMNMX R75, RZ, R75, !PT ;  /* 0x0000004bff4b7209 */ /* 0x000fe20007800000 */
[----:B------:R1:W-:Y:S01]  /*2610*/  STG.E desc[UR12][R24.64+0x22740c], R19 ;  /* 0x22740c1318007986 */ /* 0x0003e2000c10190c */
[----:B------:R-:W-:Y:S02]  /*2620*/  FMNMX R71, RZ, R71, !PT ;  /* 0x00000047ff477209 */ /* 0x000fe40007800000 */
[----:B------:R-:W-:Y:S01]  /*2630*/  FMNMX R67, RZ, R67, !PT ;  /* 0x00000043ff437209 */ /* 0x000fe20007800000 */
[----:B------:R2:W-:Y:S01]  /*2640*/  STG.E desc[UR12][R24.64+0x37200c], R27 ;  /* 0x37200c1b18007986 */ /* 0x0005e2000c10190c */
[----:B------:R-:W-:-:S02]  /*2650*/  FMNMX R39, RZ, R39, !PT ;  /* 0x00000027ff277209 */ /* 0x000fc40007800000 */
[----:B------:R-:W-:Y:S01]  /*2660*/  FMNMX R31, RZ, R31, !PT ;  /* 0x0000001fff1f7209 */ /* 0x000fe20007800000 */
[----:B------:R3:W-:Y:S01]  /*2670*/  STG.E desc[UR12][R24.64+0x3e040c], R35 ;  /* 0x3e040c2318007986 */ /* 0x0007e2000c10190c */
[----:B0-----:R-:W-:Y:S02]  /*2680*/  FMNMX R15, RZ, R66, !PT ;  /* 0x00000042ff0f7209 */ /* 0x001fe40007800000 */
[----:B------:R-:W-:Y:S01]  /*2690*/  FMNMX R29, RZ, R29, !PT ;  /* 0x0000001dff1d7209 */ /* 0x000fe20007800000 */
[----:B------:R0:W-:Y:S01]  /*26a0*/  STG.E desc[UR12][R24.64+0x52b004], R7 ;  /* 0x52b0040718007986 */ /* 0x0001e2000c10190c */
[----:B-1----:R-:W-:Y:S02]  /*26b0*/  FMNMX R19, RZ, R6, !PT ;  /* 0x00000006ff137209 */ /* 0x002fe40007800000 */
[----:B------:R-:W-:Y:S01]  /*26c0*/  FMNMX R81, RZ, R81, !PT ;  /* 0x00000051ff517209 */ /* 0x000fe20007800000 */
[----:B------:R-:W-:Y:S01]  /*26d0*/  STG.E desc[UR12][R24.64+0x599404], R11 ;  /* 0x5994040b18007986 */ /* 0x000fe2000c10190c */
[----:B--2---:R-:W-:-:S02]  /*26e0*/  FMNMX R27, RZ, R32, !PT ;  /* 0x00000020ff1b7209 */ /* 0x004fc40007800000 */
[----:B------:R-:W-:Y:S01]  /*26f0*/  FMNMX R23, RZ, R23, !PT ;  /* 0x00000017ff177209 */ /* 0x000fe20007800000 */
[----:B------:R-:W-:Y:S01]  /*2700*/  STG.E desc[UR12][R24.64+0x227408], R13 ;  /* 0x2274080d18007986 */ /* 0x000fe2000c10190c */
[----:B---3--:R-:W-:Y:S02]  /*2710*/  FMNMX R35, RZ, R4, !PT ;  /* 0x00000004ff237209 */ /* 0x008fe40007800000 */
        /* <DEDUP_REMOVED lines=8> */
[----:B------:R-:W-:Y:S02]  /*27a0*/  FMNMX R69, RZ, R69, !PT ;  /* 0x00000045ff457209 */ /* 0x000fe40007800000 */
[----:B------:R-:W-:Y:S02]  /*27b0*/  FMNMX R33, RZ, R33, !PT ;  /* 0x00000021ff217209 */ /* 0x000fe40007800000 */
[----:B0-----:R-:W-:Y:S02]  /*27c0*/  FMNMX R7, RZ, R18, !PT ;  /* 0x00000012ff077209 */ /* 0x001fe40007800000 */
[----:B-1----:R-:W-:Y:S02]  /*27d0*/  FMNMX R9, RZ, R76, !PT ;  /* 0x0000004cff097209 */ /* 0x002fe40007800000 */
[----:B--2---:R-:W-:-:S02]  /*27e0*/  FMNMX R5, RZ, R72, !PT ;  /* 0x00000048ff057209 */ /* 0x004fc40007800000 */
[----:B------:R-:W-:Y:S02]  /*27f0*/  FMNMX R11, RZ, R14, !PT ;  /* 0x0000000eff0b7209 */ /* 0x000fe40007800000 */
[----:B------:R-:W-:Y:S02]  /*2800*/  FMNMX R13, RZ, R80, !PT ;  /* 0x00000050ff0d7209 */ /* 0x000fe40007800000 */
[----:B---3--:R-:W-:Y:S02]  /*2810*/  FMNMX R3, RZ, R10, !PT ;  /* 0x0000000aff037209 */ /* 0x008fe40007800000 */
[----:B------:R-:W-:Y:S01]  /*2820*/  FMNMX R43, RZ, R43, !PT ;  /* 0x0000002bff2b7209 */ /* 0x000fe20007800000 */
[----:B------:R-:W-:Y:S04]  /*2830*/  STG.E desc[UR12][R24.64], R79 ;  /* 0x0000004f18007986 */ /* 0x000fe8000c10190c */
        /* <DEDUP_REMOVED lines=25> */
[----:B------:R-:W-:Y:S01]  /*29d0*/  STG.E desc[UR12][R24.64+0x599414], R43 ;  /* 0x5994142b18007986 */ /* 0x000fe2000c10190c */
[----:B------:R-:W-:Y:S05]  /*29e0*/  EXIT ;  /* 0x000000000000794d */ /* 0x000fea0003800000 */
.L_x_13:
[----:B------:R-:W-:-:S00]  /*29f0*/  BRA `(.L_x_13) ;  /* 0xfffffffc00fc7947 */ /* 0x000fc0000383ffff */
[----:B------:R-:W-:-:S00]  /*2a00*/  NOP ;  /* 0x0000000000007918 */ /* 0x000fc00000000000 */
[----:B------:R-:W-:-:S00]  /*2a10*/  NOP ;  /* 0x0000000000007918 */ /* 0x000fc00000000000 */
[----:B------:R-:W-:-:S00]  /*2a20*/  NOP ;  /* 0x0000000000007918 */ /* 0x000fc00000000000 */
[----:B------:R-:W-:-:S00]  /*2a30*/  NOP ;  /* 0x0000000000007918 */ /* 0x000fc00000000000 */
[----:B------:R-:W-:-:S00]  /*2a40*/  NOP ;  /* 0x0000000000007918 */ /* 0x000fc00000000000 */
[----:B------:R-:W-:-:S00]  /*2a50*/  NOP ;  /* 0x0000000000007918 */ /* 0x000fc00000000000 */
[----:B------:R-:W-:-:S00]  /*2a60*/  NOP ;  /* 0x0000000000007918 */ /* 0x000fc00000000000 */
[----:B------:R-:W-:-:S00]  /*2a70*/  NOP ;  /* 0x0000000000007918 */ /* 0x000fc00000000000 */
.L_x_14:


//--------------------- .nv.shared.my_kernel_kernel0 --------------------------
	.section	.nv.shared.my_kernel_kernel0,"aw",@nobits
	.sectionflags	@""
	.align	4
.nv.shared.my_kernel_kernel0:
	.zero		22552


//--------------------- .nv.shared.reserved.0     --------------------------
	.section	.nv.shared.reserved.0,"aw",@nobits
	.weak		__nv_reservedSMEM_offset_0_alias
	.size		__nv_reservedSMEM_offset_0_alias, 0, 64
	.other		__nv_reservedSMEM_offset_0_alias,@"STO_CUDA_RESERVED_SHARED STV_DEFAULT"
__nv_reservedSMEM_offset_0_alias:
	.zero		0
	.zero		64


//--------------------- .nv.constant0.my_kernel_kernel0 --------------------------
	.section	.nv.constant0.my_kernel_kernel0,"a",@progbits
	.sectionflags	@""
	.align	4
.nv.constant0.my_kernel_kernel0:
	.zero		928


//--------------------- SYMBOLS --------------------------

	.type		.nv.reservedSmem.offset0,@object
	.size		.nv.reservedSmem.offset0,0x4
	.type		.nv.reservedSmem.cap,@object
	.size		.nv.reservedSmem.cap,0x4
